	.target	sm_100a

	.elftype	@"ET_EXEC"


//--------------------- .note.nv.tkinfo           --------------------------
	.section	.note.nv.tkinfo,"",@"SHT_NOTE"
	.sectionflags	@"SHF_NOTE_NV_TKINFO"
	.tkinfo
        /*0018*/ 	.word	0x00000002
        /*0030*/ 	.string	""
        /*0030*/ 	.string	"ptxas"
        /*0030*/ 	.string	"Cuda compilation tools, release 13.0, V13.0.88"
        /*0030*/ 	.string	"Build cuda_13.0.r13.0/compiler.36424714_0"
        /*0030*/ 	.string	"-arch sm_100a -m 64 "



//--------------------- .note.nv.cuinfo           --------------------------
	.section	.note.nv.cuinfo,"",@"SHT_NOTE"
	.sectionflags	@"SHF_NOTE_NV_CUINFO"
        /*0018*/ 	.short	0x0002
        /*001a*/ 	.short	0x0064
        /*001c*/ 	.short	0x0082
	.zero		2


//--------------------- .nv.info                  --------------------------
	.section	.nv.info,"",@"SHT_CUDA_INFO"
	.align	4


	//----- nvinfo : EIATTR_REGCOUNT
	.align		4
        /*0000*/ 	.byte	0x04, 0x2f
        /*0002*/ 	.short	(.L_12 - .L_11)
	.align		4
.L_11:
        /*0004*/ 	.word	index@(_ZN7cutlass13device_kernelIN5flash11enable_sm90INS1_16FlashAttnFwdSm90INS1_25CollectiveMainloopFwdSm90ILi2EN4cute5tupleIJNS5_1CILi1EEES8_S8_EEENS6_IJNS7_ILi128EEENS7_ILi112EEENS7_ILi192EEEEEELi192ENS_10bfloat16_tEfNS_4arch4Sm90ELb1ELb0ELb1ELb1ELb0ELb1ELb0ELb1ELb1ELb0ELb0ELb0EEENS1_21CollectiveEpilogueFwdINS6_IJSA_SC_SB_EEES9_SE_SG_Li256ELb1ELb0ELb0ELb0EEENS1_36VarlenDynamicPersistentTileSchedulerILi128ELi112ELi256ELi32ELb0ELb0ELb1ELb1ELb1ELb1EEEEEEEEEvNT_6ParamsE)
        /*0008*/ 	.word	0x00000004


	//----- nvinfo : EIATTR_FRAME_SIZE
	.align		4
.L_12:
        /*000c*/ 	.byte	0x04, 0x11
        /*000e*/ 	.short	(.L_14 - .L_13)
	.align		4
.L_13:
        /*0010*/ 	.word	index@(_ZN7cutlass13device_kernelIN5flash11enable_sm90INS1_16FlashAttnFwdSm90INS1_25CollectiveMainloopFwdSm90ILi2EN4cute5tupleIJNS5_1CILi1EEES8_S8_EEENS6_IJNS7_ILi128EEENS7_ILi112EEENS7_ILi192EEEEEELi192ENS_10bfloat16_tEfNS_4arch4Sm90ELb1ELb0ELb1ELb1ELb0ELb1ELb0ELb1ELb1ELb0ELb0ELb0EEENS1_21CollectiveEpilogueFwdINS6_IJSA_SC_SB_EEES9_SE_SG_Li256ELb1ELb0ELb0ELb0EEENS1_36VarlenDynamicPersistentTileSchedulerILi128ELi112ELi256ELi32ELb0ELb0ELb1ELb1ELb1ELb1EEEEEEEEEvNT_6ParamsE)
        /*0014*/ 	.word	0x00000000


	//----- nvinfo : EIATTR_REGCOUNT
	.align		4
.L_14:
        /*0018*/ 	.byte	0x04, 0x2f
        /*001a*/ 	.short	(.L_16 - .L_15)
	.align		4
.L_15:
        /*001c*/ 	.word	index@(_ZN7cutlass13device_kernelIN5flash11enable_sm90INS1_16FlashAttnFwdSm90INS1_25CollectiveMainloopFwdSm90ILi2EN4cute5tupleIJNS5_1CILi1EEES8_S8_EEENS6_IJNS7_ILi128EEENS7_ILi112EEENS7_ILi192EEEEEELi192ENS_10bfloat16_tEfNS_4arch4Sm90ELb1ELb0ELb1ELb1ELb0ELb0ELb0ELb1ELb1ELb0ELb0ELb0EEENS1_21CollectiveEpilogueFwdINS6_IJSA_SC_SB_EEES9_SE_SG_Li256ELb1ELb0ELb0ELb0EEENS1_36VarlenDynamicPersistentTileSchedulerILi128ELi112ELi256ELi32ELb0ELb0ELb1ELb1ELb1ELb1EEEEEEEEEvNT_6ParamsE)
        /*0020*/ 	.word	0x00000004


	//----- nvinfo : EIATTR_FRAME_SIZE
	.align		4
.L_16:
        /*0024*/ 	.byte	0x04, 0x11
        /*0026*/ 	.short	(.L_18 - .L_17)
	.align		4
.L_17:
        /*0028*/ 	.word	index@(_ZN7cutlass13device_kernelIN5flash11enable_sm90INS1_16FlashAttnFwdSm90INS1_25CollectiveMainloopFwdSm90ILi2EN4cute5tupleIJNS5_1CILi1EEES8_S8_EEENS6_IJNS7_ILi128EEENS7_ILi112EEENS7_ILi192EEEEEELi192ENS_10bfloat16_tEfNS_4arch4Sm90ELb1ELb0ELb1ELb1ELb0ELb0ELb0ELb1ELb1ELb0ELb0ELb0EEENS1_21CollectiveEpilogueFwdINS6_IJSA_SC_SB_EEES9_SE_SG_Li256ELb1ELb0ELb0ELb0EEENS1_36VarlenDynamicPersistentTileSchedulerILi128ELi112ELi256ELi32ELb0ELb0ELb1ELb1ELb1ELb1EEEEEEEEEvNT_6ParamsE)
        /*002c*/ 	.word	0x00000000


	//----- nvinfo : EIATTR_REGCOUNT
	.align		4
.L_18:
        /*0030*/ 	.byte	0x04, 0x2f
        /*0032*/ 	.short	(.L_20 - .L_19)
	.align		4
.L_19:
        /*0034*/ 	.word	index@(_ZN7cutlass13device_kernelIN5flash11enable_sm90INS1_16FlashAttnFwdSm90INS1_25CollectiveMainloopFwdSm90ILi2EN4cute5tupleIJNS5_1CILi1EEES8_S8_EEENS6_IJNS7_ILi128EEENS7_ILi112EEENS7_ILi192EEEEEELi192ENS_10bfloat16_tEfNS_4arch4Sm90ELb1ELb0ELb1ELb0ELb0ELb0ELb0ELb1ELb1ELb0ELb0ELb0EEENS1_21CollectiveEpilogueFwdINS6_IJSA_SC_SB_EEES9_SE_SG_Li256ELb0ELb0ELb0ELb0EEENS1_30DynamicPersistentTileSchedulerILi256ELi32ELb0ELb0ELb1EEEEEEEEEvNT_6ParamsE)
        /*0038*/ 	.word	0x00000004


	//----- nvinfo : EIATTR_FRAME_SIZE
	.align		4
.L_20:
        /*003c*/ 	.byte	0x04, 0x11
        /*003e*/ 	.short	(.L_22 - .L_21)
	.align		4
.L_21:
        /*0040*/ 	.word	index@(_ZN7cutlass13device_kernelIN5flash11enable_sm90INS1_16FlashAttnFwdSm90INS1_25CollectiveMainloopFwdSm90ILi2EN4cute5tupleIJNS5_1CILi1EEES8_S8_EEENS6_IJNS7_ILi128EEENS7_ILi112EEENS7_ILi192EEEEEELi192ENS_10bfloat16_tEfNS_4arch4Sm90ELb1ELb0ELb1ELb0ELb0ELb0ELb0ELb1ELb1ELb0ELb0ELb0EEENS1_21CollectiveEpilogueFwdINS6_IJSA_SC_SB_EEES9_SE_SG_Li256ELb0ELb0ELb0ELb0EEENS1_30DynamicPersistentTileSchedulerILi256ELi32ELb0ELb0ELb1EEEEEEEEEvNT_6ParamsE)
        /*0044*/ 	.word	0x00000000


	//----- nvinfo : EIATTR_REGCOUNT
	.align		4
.L_22:
        /*0048*/ 	.byte	0x04, 0x2f
        /*004a*/ 	.short	(.L_24 - .L_23)
	.align		4
.L_23:
        /*004c*/ 	.word	index@(_ZN7cutlass13device_kernelIN5flash11enable_sm90INS1_16FlashAttnFwdSm90INS1_25CollectiveMainloopFwdSm90ILi2EN4cute5tupleIJNS5_1CILi1EEES8_S8_EEENS6_IJNS7_ILi128EEENS7_ILi96EEENS7_ILi192EEEEEELi192ENS_10bfloat16_tEfNS_4arch4Sm90ELb0ELb1ELb1ELb1ELb0ELb1ELb0ELb1ELb1ELb0ELb0ELb0EEENS1_21CollectiveEpilogueFwdINS6_IJSA_SC_SB_EEES9_SE_SG_Li256ELb1ELb0ELb0ELb0EEENS1_36VarlenDynamicPersistentTileSchedulerILi128ELi96ELi256ELi32ELb0ELb0ELb1ELb1ELb0ELb1EEEEEEEEEvNT_6ParamsE)
        /*0050*/ 	.word	0x00000004


	//----- nvinfo : EIATTR_FRAME_SIZE
	.align		4
.L_24:
        /*0054*/ 	.byte	0x04, 0x11
        /*0056*/ 	.short	(.L_26 - .L_25)
	.align		4
.L_25:
        /*0058*/ 	.word	index@(_ZN7cutlass13device_kernelIN5flash11enable_sm90INS1_16FlashAttnFwdSm90INS1_25CollectiveMainloopFwdSm90ILi2EN4cute5tupleIJNS5_1CILi1EEES8_S8_EEENS6_IJNS7_ILi128EEENS7_ILi96EEENS7_ILi192EEEEEELi192ENS_10bfloat16_tEfNS_4arch4Sm90ELb0ELb1ELb1ELb1ELb0ELb1ELb0ELb1ELb1ELb0ELb0ELb0EEENS1_21CollectiveEpilogueFwdINS6_IJSA_SC_SB_EEES9_SE_SG_Li256ELb1ELb0ELb0ELb0EEENS1_36VarlenDynamicPersistentTileSchedulerILi128ELi96ELi256ELi32ELb0ELb0ELb1ELb1ELb0ELb1EEEEEEEEEvNT_6ParamsE)
        /*005c*/ 	.word	0x00000000


	//----- nvinfo : EIATTR_REGCOUNT
	.align		4
.L_26:
        /*0060*/ 	.byte	0x04, 0x2f
        /*0062*/ 	.short	(.L_28 - .L_27)
	.align		4
.L_27:
        /*0064*/ 	.word	index@(_ZN7cutlass13device_kernelIN5flash11enable_sm90INS1_16FlashAttnFwdSm90INS1_25CollectiveMainloopFwdSm90ILi2EN4cute5tupleIJNS5_1CILi1EEES8_S8_EEENS6_IJNS7_ILi128EEENS7_ILi96EEENS7_ILi192EEEEEELi192ENS_10bfloat16_tEfNS_4arch4Sm90ELb0ELb1ELb1ELb1ELb0ELb0ELb0ELb1ELb1ELb0ELb0ELb0EEENS1_21CollectiveEpilogueFwdINS6_IJSA_SC_SB_EEES9_SE_SG_Li256ELb1ELb0ELb0ELb0EEENS1_36VarlenDynamicPersistentTileSchedulerILi128ELi96ELi256ELi32ELb0ELb0ELb1ELb1ELb0ELb1EEEEEEEEEvNT_6ParamsE)
        /*0068*/ 	.word	0x00000004


	//----- nvinfo : EIATTR_FRAME_SIZE
	.align		4
.L_28:
        /*006c*/ 	.byte	0x04, 0x11
        /*006e*/ 	.short	(.L_30 - .L_29)
	.align		4
.L_29:
        /*0070*/ 	.word	index@(_ZN7cutlass13device_kernelIN5flash11enable_sm90INS1_16FlashAttnFwdSm90INS1_25CollectiveMainloopFwdSm90ILi2EN4cute5tupleIJNS5_1CILi1EEES8_S8_EEENS6_IJNS7_ILi128EEENS7_ILi96EEENS7_ILi192EEEEEELi192ENS_10bfloat16_tEfNS_4arch4Sm90ELb0ELb1ELb1ELb1ELb0ELb0ELb0ELb1ELb1ELb0ELb0ELb0EEENS1_21CollectiveEpilogueFwdINS6_IJSA_SC_SB_EEES9_SE_SG_Li256ELb1ELb0ELb0ELb0EEENS1_36VarlenDynamicPersistentTileSchedulerILi128ELi96ELi256ELi32ELb0ELb0ELb1ELb1ELb0ELb1EEEEEEEEEvNT_6ParamsE)
        /*0074*/ 	.word	0x00000000


	//----- nvinfo : EIATTR_REGCOUNT
	.align		4
.L_30:
        /*0078*/ 	.byte	0x04, 0x2f
        /*007a*/ 	.short	(.L_32 - .L_31)
	.align		4
.L_31:
        /*007c*/ 	.word	index@(_ZN7cutlass13device_kernelIN5flash11enable_sm90INS1_16FlashAttnFwdSm90INS1_25CollectiveMainloopFwdSm90ILi2EN4cute5tupleIJNS5_1CILi1EEES8_S8_EEENS6_IJNS7_ILi128EEENS7_ILi96EEENS7_ILi192EEEEEELi192ENS_10bfloat16_tEfNS_4arch4Sm90ELb0ELb1ELb1ELb0ELb0ELb0ELb0ELb1ELb1ELb0ELb0ELb0EEENS1_21CollectiveEpilogueFwdINS6_IJSA_SC_SB_EEES9_SE_SG_Li256ELb0ELb0ELb0ELb0EEENS1_30DynamicPersistentTileSchedulerILi256ELi32ELb0ELb0ELb1EEEEEEEEEvNT_6ParamsE)
        /*0080*/ 	.word	0x00000004


	//----- nvinfo : EIATTR_FRAME_SIZE
	.align		4
.L_32:
        /*0084*/ 	.byte	0x04, 0x11
        /*0086*/ 	.short	(.L_34 - .L_33)
	.align		4
.L_33:
        /*0088*/ 	.word	index@(_ZN7cutlass13device_kernelIN5flash11enable_sm90INS1_16FlashAttnFwdSm90INS1_25CollectiveMainloopFwdSm90ILi2EN4cute5tupleIJNS5_1CILi1EEES8_S8_EEENS6_IJNS7_ILi128EEENS7_ILi96EEENS7_ILi192EEEEEELi192ENS_10bfloat16_tEfNS_4arch4Sm90ELb0ELb1ELb1ELb0ELb0ELb0ELb0ELb1ELb1ELb0ELb0ELb0EEENS1_21CollectiveEpilogueFwdINS6_IJSA_SC_SB_EEES9_SE_SG_Li256ELb0ELb0ELb0ELb0EEENS1_30DynamicPersistentTileSchedulerILi256ELi32ELb0ELb0ELb1EEEEEEEEEvNT_6ParamsE)
        /*008c*/ 	.word	0x00000000


	//----- nvinfo : EIATTR_REGCOUNT
	.align		4
.L_34:
        /*0090*/ 	.byte	0x04, 0x2f
        /*0092*/ 	.short	(.L_36 - .L_35)
	.align		4
.L_35:
        /*0094*/ 	.word	index@(_ZN7cutlass13device_kernelIN5flash11enable_sm90INS1_16FlashAttnFwdSm90INS1_25CollectiveMainloopFwdSm90ILi2EN4cute5tupleIJNS5_1CILi1EEES8_S8_EEENS6_IJNS7_ILi128EEENS7_ILi112EEENS7_ILi192EEEEEELi192ENS_10bfloat16_tEfNS_4arch4Sm90ELb0ELb0ELb1ELb1ELb0ELb1ELb0ELb1ELb1ELb0ELb0ELb0EEENS1_21CollectiveEpilogueFwdINS6_IJSA_SC_SB_EEES9_SE_SG_Li256ELb1ELb0ELb0ELb0EEENS1_36VarlenDynamicPersistentTileSchedulerILi128ELi112ELi256ELi32ELb0ELb0ELb1ELb0ELb1ELb1EEEEEEEEEvNT_6ParamsE)
        /*0098*/ 	.word	0x00000004


	//----- nvinfo : EIATTR_FRAME_SIZE
	.align		4
.L_36:
        /*009c*/ 	.byte	0x04, 0x11
        /*009e*/ 	.short	(.L_38 - .L_37)
	.align		4
.L_37:
        /*00a0*/ 	.word	index@(_ZN7cutlass13device_kernelIN5flash11enable_sm90INS1_16FlashAttnFwdSm90INS1_25CollectiveMainloopFwdSm90ILi2EN4cute5tupleIJNS5_1CILi1EEES8_S8_EEENS6_IJNS7_ILi128EEENS7_ILi112EEENS7_ILi192EEEEEELi192ENS_10bfloat16_tEfNS_4arch4Sm90ELb0ELb0ELb1ELb1ELb0ELb1ELb0ELb1ELb1ELb0ELb0ELb0EEENS1_21CollectiveEpilogueFwdINS6_IJSA_SC_SB_EEES9_SE_SG_Li256ELb1ELb0ELb0ELb0EEENS1_36VarlenDynamicPersistentTileSchedulerILi128ELi112ELi256ELi32ELb0ELb0ELb1ELb0ELb1ELb1EEEEEEEEEvNT_6ParamsE)
        /*00a4*/ 	.word	0x00000000


	//----- nvinfo : EIATTR_REGCOUNT
	.align		4
.L_38:
        /*00a8*/ 	.byte	0x04, 0x2f
        /*00aa*/ 	.short	(.L_40 - .L_39)
	.align		4
.L_39:
        /*00ac*/ 	.word	index@(_ZN7cutlass13device_kernelIN5flash11enable_sm90INS1_16FlashAttnFwdSm90INS1_25CollectiveMainloopFwdSm90ILi2EN4cute5tupleIJNS5_1CILi1EEES8_S8_EEENS6_IJNS7_ILi128EEENS7_ILi112EEENS7_ILi192EEEEEELi192ENS_10bfloat16_tEfNS_4arch4Sm90ELb0ELb0ELb1ELb1ELb0ELb0ELb0ELb1ELb1ELb0ELb0ELb0EEENS1_21CollectiveEpilogueFwdINS6_IJSA_SC_SB_EEES9_SE_SG_Li256ELb1ELb0ELb0ELb0EEENS1_36VarlenDynamicPersistentTileSchedulerILi128ELi112ELi256ELi32ELb0ELb0ELb1ELb0ELb1ELb1EEEEEEEEEvNT_6ParamsE)
        /*00b0*/ 	.word	0x00000004


	//----- nvinfo : EIATTR_FRAME_SIZE
	.align		4
.L_40:
        /*00b4*/ 	.byte	0x04, 0x11
        /*00b6*/ 	.short	(.L_42 - .L_41)
	.align		4
.L_41:
        /*00b8*/ 	.word	index@(_ZN7cutlass13device_kernelIN5flash11enable_sm90INS1_16FlashAttnFwdSm90INS1_25CollectiveMainloopFwdSm90ILi2EN4cute5tupleIJNS5_1CILi1EEES8_S8_EEENS6_IJNS7_ILi128EEENS7_ILi112EEENS7_ILi192EEEEEELi192ENS_10bfloat16_tEfNS_4arch4Sm90ELb0ELb0ELb1ELb1ELb0ELb0ELb0ELb1ELb1ELb0ELb0ELb0EEENS1_21CollectiveEpilogueFwdINS6_IJSA_SC_SB_EEES9_SE_SG_Li256ELb1ELb0ELb0ELb0EEENS1_36VarlenDynamicPersistentTileSchedulerILi128ELi112ELi256ELi32ELb0ELb0ELb1ELb0ELb1ELb1EEEEEEEEEvNT_6ParamsE)
        /*00bc*/ 	.word	0x00000000


	//----- nvinfo : EIATTR_REGCOUNT
	.align		4
.L_42:
        /*00c0*/ 	.byte	0x04, 0x2f
        /*00c2*/ 	.short	(.L_44 - .L_43)
	.align		4
.L_43:
        /*00c4*/ 	.word	index@(_ZN7cutlass13device_kernelIN5flash11enable_sm90INS1_16FlashAttnFwdSm90INS1_25CollectiveMainloopFwdSm90ILi2EN4cute5tupleIJNS5_1CILi2EEENS7_ILi1EEES9_EEENS6_IJNS7_ILi128EEENS7_ILi112EEENS7_ILi192EEEEEELi192ENS_10bfloat16_tEfNS_4arch4Sm90ELb0ELb0ELb1ELb0ELb0ELb0ELb0ELb1ELb1ELb0ELb0ELb0EEENS1_21CollectiveEpilogueFwdINS6_IJSB_SD_SC_EEESA_SF_SH_Li256ELb0ELb0ELb0ELb0EEENS1_29StaticPersistentTileSchedulerILb0EEEEEEEEEvNT_6ParamsE)
        /*00c8*/ 	.word	0x00000004


	//----- nvinfo : EIATTR_FRAME_SIZE
	.align		4
.L_44:
        /*00cc*/ 	.byte	0x04, 0x11
        /*00ce*/ 	.short	(.L_46 - .L_45)
	.align		4
.L_45:
        /*00d0*/ 	.word	index@(_ZN7cutlass13device_kernelIN5flash11enable_sm90INS1_16FlashAttnFwdSm90INS1_25CollectiveMainloopFwdSm90ILi2EN4cute5tupleIJNS5_1CILi2EEENS7_ILi1EEES9_EEENS6_IJNS7_ILi128EEENS7_ILi112EEENS7_ILi192EEEEEELi192ENS_10bfloat16_tEfNS_4arch4Sm90ELb0ELb0ELb1ELb0ELb0ELb0ELb0ELb1ELb1ELb0ELb0ELb0EEENS1_21CollectiveEpilogueFwdINS6_IJSB_SD_SC_EEESA_SF_SH_Li256ELb0ELb0ELb0ELb0EEENS1_29StaticPersistentTileSchedulerILb0EEEEEEEEEvNT_6ParamsE)
        /*00d4*/ 	.word	0x00000000


	//----- nvinfo : EIATTR_REGCOUNT
	.align		4
.L_46:
        /*00d8*/ 	.byte	0x04, 0x2f
        /*00da*/ 	.short	(.L_48 - .L_47)
	.align		4
.L_47:
        /*00dc*/ 	.word	index@(_ZN7cutlass13device_kernelIN5flash11enable_sm90INS1_16FlashAttnFwdSm90INS1_25CollectiveMainloopFwdSm90ILi2EN4cute5tupleIJNS5_1CILi1EEES8_S8_EEENS6_IJNS7_ILi128EEENS7_ILi112EEENS7_ILi192EEEEEELi192ENS_10bfloat16_tEfNS_4arch4Sm90ELb0ELb0ELb1ELb0ELb0ELb0ELb0ELb1ELb1ELb0ELb0ELb0EEENS1_21CollectiveEpilogueFwdINS6_IJSA_SC_SB_EEES9_SE_SG_Li256ELb0ELb0ELb0ELb0EEENS1_29StaticPersistentTileSchedulerILb0EEEEEEEEEvNT_6ParamsE)
        /*00e0*/ 	.word	0x00000004


	//----- nvinfo : EIATTR_FRAME_SIZE
	.align		4
.L_48:
        /*00e4*/ 	.byte	0x04, 0x11
        /*00e6*/ 	.short	(.L_50 - .L_49)
	.align		4
.L_49:
        /*00e8*/ 	.word	index@(_ZN7cutlass13device_kernelIN5flash11enable_sm90INS1_16FlashAttnFwdSm90INS1_25CollectiveMainloopFwdSm90ILi2EN4cute5tupleIJNS5_1CILi1EEES8_S8_EEENS6_IJNS7_ILi128EEENS7_ILi112EEENS7_ILi192EEEEEELi192ENS_10bfloat16_tEfNS_4arch4Sm90ELb0ELb0ELb1ELb0ELb0ELb0ELb0ELb1ELb1ELb0ELb0ELb0EEENS1_21CollectiveEpilogueFwdINS6_IJSA_SC_SB_EEES9_SE_SG_Li256ELb0ELb0ELb0ELb0EEENS1_29StaticPersistentTileSchedulerILb0EEEEEEEEEvNT_6ParamsE)
        /*00ec*/ 	.word	0x00000000


	//----- nvinfo : EIATTR_MIN_STACK_SIZE
	.align		4
.L_50:
        /*00f0*/ 	.byte	0x04, 0x12
        /*00f2*/ 	.short	(.L_52 - .L_51)
	.align		4
.L_51:
        /*00f4*/ 	.word	index@(_ZN7cutlass13device_kernelIN5flash11enable_sm90INS1_16FlashAttnFwdSm90INS1_25CollectiveMainloopFwdSm90ILi2EN4cute5tupleIJNS5_1CILi1EEES8_S8_EEENS6_IJNS7_ILi128EEENS7_ILi112EEENS7_ILi192EEEEEELi192ENS_10bfloat16_tEfNS_4arch4Sm90ELb0ELb0ELb1ELb0ELb0ELb0ELb0ELb1ELb1ELb0ELb0ELb0EEENS1_21CollectiveEpilogueFwdINS6_IJSA_SC_SB_EEES9_SE_SG_Li256ELb0ELb0ELb0ELb0EEENS1_29StaticPersistentTileSchedulerILb0EEEEEEEEEvNT_6ParamsE)
        /*00f8*/ 	.word	0x00000000


	//----- nvinfo : EIATTR_MIN_STACK_SIZE
	.align		4
.L_52:
        /*00fc*/ 	.byte	0x04, 0x12
        /*00fe*/ 	.short	(.L_54 - .L_53)
	.align		4
.L_53:
        /*0100*/ 	.word	index@(_ZN7cutlass13device_kernelIN5flash11enable_sm90INS1_16FlashAttnFwdSm90INS1_25CollectiveMainloopFwdSm90ILi2EN4cute5tupleIJNS5_1CILi2EEENS7_ILi1EEES9_EEENS6_IJNS7_ILi128EEENS7_ILi112EEENS7_ILi192EEEEEELi192ENS_10bfloat16_tEfNS_4arch4Sm90ELb0ELb0ELb1ELb0ELb0ELb0ELb0ELb1ELb1ELb0ELb0ELb0EEENS1_21CollectiveEpilogueFwdINS6_IJSB_SD_SC_EEESA_SF_SH_Li256ELb0ELb0ELb0ELb0EEENS1_29StaticPersistentTileSchedulerILb0EEEEEEEEEvNT_6ParamsE)
        /*0104*/ 	.word	0x00000000


	//----- nvinfo : EIATTR_MIN_STACK_SIZE
	.align		4
.L_54:
        /*0108*/ 	.byte	0x04, 0x12
        /*010a*/ 	.short	(.L_56 - .L_55)
	.align		4
.L_55:
        /*010c*/ 	.word	index@(_ZN7cutlass13device_kernelIN5flash11enable_sm90INS1_16FlashAttnFwdSm90INS1_25CollectiveMainloopFwdSm90ILi2EN4cute5tupleIJNS5_1CILi1EEES8_S8_EEENS6_IJNS7_ILi128EEENS7_ILi112EEENS7_ILi192EEEEEELi192ENS_10bfloat16_tEfNS_4arch4Sm90ELb0ELb0ELb1ELb1ELb0ELb0ELb0ELb1ELb1ELb0ELb0ELb0EEENS1_21CollectiveEpilogueFwdINS6_IJSA_SC_SB_EEES9_SE_SG_Li256ELb1ELb0ELb0ELb0EEENS1_36VarlenDynamicPersistentTileSchedulerILi128ELi112ELi256ELi32ELb0ELb0ELb1ELb0ELb1ELb1EEEEEEEEEvNT_6ParamsE)
        /*0110*/ 	.word	0x00000000


	//----- nvinfo : EIATTR_MIN_STACK_SIZE
	.align		4
.L_56:
        /*0114*/ 	.byte	0x04, 0x12
        /*0116*/ 	.short	(.L_58 - .L_57)
	.align		4
.L_57:
        /*0118*/ 	.word	index@(_ZN7cutlass13device_kernelIN5flash11enable_sm90INS1_16FlashAttnFwdSm90INS1_25CollectiveMainloopFwdSm90ILi2EN4cute5tupleIJNS5_1CILi1EEES8_S8_EEENS6_IJNS7_ILi128EEENS7_ILi112EEENS7_ILi192EEEEEELi192ENS_10bfloat16_tEfNS_4arch4Sm90ELb0ELb0ELb1ELb1ELb0ELb1ELb0ELb1ELb1ELb0ELb0ELb0EEENS1_21CollectiveEpilogueFwdINS6_IJSA_SC_SB_EEES9_SE_SG_Li256ELb1ELb0ELb0ELb0EEENS1_36VarlenDynamicPersistentTileSchedulerILi128ELi112ELi256ELi32ELb0ELb0ELb1ELb0ELb1ELb1EEEEEEEEEvNT_6ParamsE)
        /*011c*/ 	.word	0x00000000


	//----- nvinfo : EIATTR_MIN_STACK_SIZE
	.align		4
.L_58:
        /*0120*/ 	.byte	0x04, 0x12
        /*0122*/ 	.short	(.L_60 - .L_59)
	.align		4
.L_59:
        /*0124*/ 	.word	index@(_ZN7cutlass13device_kernelIN5flash11enable_sm90INS1_16FlashAttnFwdSm90INS1_25CollectiveMainloopFwdSm90ILi2EN4cute5tupleIJNS5_1CILi1EEES8_S8_EEENS6_IJNS7_ILi128EEENS7_ILi96EEENS7_ILi192EEEEEELi192ENS_10bfloat16_tEfNS_4arch4Sm90ELb0ELb1ELb1ELb0ELb0ELb0ELb0ELb1ELb1ELb0ELb0ELb0EEENS1_21CollectiveEpilogueFwdINS6_IJSA_SC_SB_EEES9_SE_SG_Li256ELb0ELb0ELb0ELb0EEENS1_30DynamicPersistentTileSchedulerILi256ELi32ELb0ELb0ELb1EEEEEEEEEvNT_6ParamsE)
        /*0128*/ 	.word	0x00000000


	//----- nvinfo : EIATTR_MIN_STACK_SIZE
	.align		4
.L_60:
        /*012c*/ 	.byte	0x04, 0x12
        /*012e*/ 	.short	(.L_62 - .L_61)
	.align		4
.L_61:
        /*0130*/ 	.word	index@(_ZN7cutlass13device_kernelIN5flash11enable_sm90INS1_16FlashAttnFwdSm90INS1_25CollectiveMainloopFwdSm90ILi2EN4cute5tupleIJNS5_1CILi1EEES8_S8_EEENS6_IJNS7_ILi128EEENS7_ILi96EEENS7_ILi192EEEEEELi192ENS_10bfloat16_tEfNS_4arch4Sm90ELb0ELb1ELb1ELb1ELb0ELb0ELb0ELb1ELb1ELb0ELb0ELb0EEENS1_21CollectiveEpilogueFwdINS6_IJSA_SC_SB_EEES9_SE_SG_Li256ELb1ELb0ELb0ELb0EEENS1_36VarlenDynamicPersistentTileSchedulerILi128ELi96ELi256ELi32ELb0ELb0ELb1ELb1ELb0ELb1EEEEEEEEEvNT_6ParamsE)
        /*0134*/ 	.word	0x00000000


	//----- nvinfo : EIATTR_MIN_STACK_SIZE
	.align		4
.L_62:
        /*0138*/ 	.byte	0x04, 0x12
        /*013a*/ 	.short	(.L_64 - .L_63)
	.align		4
.L_63:
        /*013c*/ 	.word	index@(_ZN7cutlass13device_kernelIN5flash11enable_sm90INS1_16FlashAttnFwdSm90INS1_25CollectiveMainloopFwdSm90ILi2EN4cute5tupleIJNS5_1CILi1EEES8_S8_EEENS6_IJNS7_ILi128EEENS7_ILi96EEENS7_ILi192EEEEEELi192ENS_10bfloat16_tEfNS_4arch4Sm90ELb0ELb1ELb1ELb1ELb0ELb1ELb0ELb1ELb1ELb0ELb0ELb0EEENS1_21CollectiveEpilogueFwdINS6_IJSA_SC_SB_EEES9_SE_SG_Li256ELb1ELb0ELb0ELb0EEENS1_36VarlenDynamicPersistentTileSchedulerILi128ELi96ELi256ELi32ELb0ELb0ELb1ELb1ELb0ELb1EEEEEEEEEvNT_6ParamsE)
        /*0140*/ 	.word	0x00000000


	//----- nvinfo : EIATTR_MIN_STACK_SIZE
	.align		4
.L_64:
        /*0144*/ 	.byte	0x04, 0x12
        /*0146*/ 	.short	(.L_66 - .L_65)
	.align		4
.L_65:
        /*0148*/ 	.word	index@(_ZN7cutlass13device_kernelIN5flash11enable_sm90INS1_16FlashAttnFwdSm90INS1_25CollectiveMainloopFwdSm90ILi2EN4cute5tupleIJNS5_1CILi1EEES8_S8_EEENS6_IJNS7_ILi128EEENS7_ILi112EEENS7_ILi192EEEEEELi192ENS_10bfloat16_tEfNS_4arch4Sm90ELb1ELb0ELb1ELb0ELb0ELb0ELb0ELb1ELb1ELb0ELb0ELb0EEENS1_21CollectiveEpilogueFwdINS6_IJSA_SC_SB_EEES9_SE_SG_Li256ELb0ELb0ELb0ELb0EEENS1_30DynamicPersistentTileSchedulerILi256ELi32ELb0ELb0ELb1EEEEEEEEEvNT_6ParamsE)
        /*014c*/ 	.word	0x00000000


	//----- nvinfo : EIATTR_MIN_STACK_SIZE
	.align		4
.L_66:
        /*0150*/ 	.byte	0x04, 0x12
        /*0152*/ 	.short	(.L_68 - .L_67)
	.align		4
.L_67:
        /*0154*/ 	.word	index@(_ZN7cutlass13device_kernelIN5flash11enable_sm90INS1_16FlashAttnFwdSm90INS1_25CollectiveMainloopFwdSm90ILi2EN4cute5tupleIJNS5_1CILi1EEES8_S8_EEENS6_IJNS7_ILi128EEENS7_ILi112EEENS7_ILi192EEEEEELi192ENS_10bfloat16_tEfNS_4arch4Sm90ELb1ELb0ELb1ELb1ELb0ELb0ELb0ELb1ELb1ELb0ELb0ELb0EEENS1_21CollectiveEpilogueFwdINS6_IJSA_SC_SB_EEES9_SE_SG_Li256ELb1ELb0ELb0ELb0EEENS1_36VarlenDynamicPersistentTileSchedulerILi128ELi112ELi256ELi32ELb0ELb0ELb1ELb1ELb1ELb1EEEEEEEEEvNT_6ParamsE)
        /*0158*/ 	.word	0x00000000


	//----- nvinfo : EIATTR_MIN_STACK_SIZE
	.align		4
.L_68:
        /*015c*/ 	.byte	0x04, 0x12
        /*015e*/ 	.short	(.L_70 - .L_69)
	.align		4
.L_69:
        /*0160*/ 	.word	index@(_ZN7cutlass13device_kernelIN5flash11enable_sm90INS1_16FlashAttnFwdSm90INS1_25CollectiveMainloopFwdSm90ILi2EN4cute5tupleIJNS5_1CILi1EEES8_S8_EEENS6_IJNS7_ILi128EEENS7_ILi112EEENS7_ILi192EEEEEELi192ENS_10bfloat16_tEfNS_4arch4Sm90ELb1ELb0ELb1ELb1ELb0ELb1ELb0ELb1ELb1ELb0ELb0ELb0EEENS1_21CollectiveEpilogueFwdINS6_IJSA_SC_SB_EEES9_SE_SG_Li256ELb1ELb0ELb0ELb0EEENS1_36VarlenDynamicPersistentTileSchedulerILi128ELi112ELi256ELi32ELb0ELb0ELb1ELb1ELb1ELb1EEEEEEEEEvNT_6ParamsE)
        /*0164*/ 	.word	0x00000000
.L_70:


//--------------------- .nv.compat                --------------------------
	.section	.nv.compat,"",@"SHT_CUDA_COMPAT_INFO"
	.align	4
        /*0000*/ 	.byte	0x02, 0x09, 0x01, 0x00, 0x02, 0x02, 0x01, 0x00, 0x02, 0x05, 0x05, 0x00, 0x03, 0x07, 0x01, 0x01
        /*0010*/ 	.byte	0x02, 0x03, 0x00, 0x00, 0x02, 0x06, 0x01, 0x00, 0x04, 0x0b, 0x08, 0x00, 0x09, 0x00, 0x00, 0x00
        /*0020*/ 	.byte	0x00, 0x00, 0x00, 0x00


//--------------------- .nv.info._ZN7cutlass13device_kernelIN5flash11enable_sm90INS1_16FlashAttnFwdSm90INS1_25CollectiveMainloopFwdSm90ILi2EN4cute5tupleIJNS5_1CILi1EEES8_S8_EEENS6_IJNS7_ILi128EEENS7_ILi112EEENS7_ILi192EEEEEELi192ENS_10bfloat16_tEfNS_4arch4Sm90ELb0ELb0ELb1ELb0ELb0ELb0ELb0ELb1ELb1ELb0ELb0ELb0EEENS1_21CollectiveEpilogueFwdINS6_IJSA_SC_SB_EEES9_SE_SG_Li256ELb0ELb0ELb0ELb0EEENS1_29StaticPersistentTileSchedulerILb0EEEEEEEEEvNT_6ParamsE --------------------------
	.section	.nv.info._ZN7cutlass13device_kernelIN5flash11enable_sm90INS1_16FlashAttnFwdSm90INS1_25CollectiveMainloopFwdSm90ILi2EN4cute5tupleIJNS5_1CILi1EEES8_S8_EEENS6_IJNS7_ILi128EEENS7_ILi112EEENS7_ILi192EEEEEELi192ENS_10bfloat16_tEfNS_4arch4Sm90ELb0ELb0ELb1ELb0ELb0ELb0ELb0ELb1ELb1ELb0ELb0ELb0EEENS1_21CollectiveEpilogueFwdINS6_IJSA_SC_SB_EEES9_SE_SG_Li256ELb0ELb0ELb0ELb0EEENS1_29StaticPersistentTileSchedulerILb0EEEEEEEEEvNT_6ParamsE,"",@"SHT_CUDA_INFO"
	.sectionflags	@""
	.align	4


	//----- nvinfo : EIATTR_CUDA_API_VERSION
	.align		4
        /*0000*/ 	.byte	0x04, 0x37
        /*0002*/ 	.short	(.L_72 - .L_71)
.L_71:
        /*0004*/ 	.word	0x00000082


	//----- nvinfo : EIATTR_KPARAM_INFO
	.align		4
.L_72:
        /*0008*/ 	.byte	0x04, 0x17
        /*000a*/ 	.short	(.L_74 - .L_73)
.L_73:
        /*000c*/ 	.word	0x00000000
        /*0010*/ 	.short	0x0000
        /*0012*/ 	.short	0x0000
        /*0014*/ 	.byte	0x00, 0xf0, 0x01, 0x2e


	//----- nvinfo : EIATTR_SPARSE_MMA_MASK
	.align		4
.L_74:
        /*0018*/ 	.byte	0x03, 0x50
        /*001a*/ 	.short	0x0000


	//----- nvinfo : EIATTR_MAXREG_COUNT
	.align		4
        /*001c*/ 	.byte	0x03, 0x1b
        /*001e*/ 	.short	0x00a8


	//----- nvinfo : EIATTR_MERCURY_ISA_VERSION
	.align		4
        /*0020*/ 	.byte	0x03, 0x5f
        /*0022*/ 	.short	0x0101


	//----- nvinfo : EIATTR_VRC_CTA_INIT_COUNT
	.align		4
        /*0024*/ 	.byte	0x02, 0x4a
	.zero		1
	.zero		1


	//----- nvinfo : EIATTR_EXIT_INSTR_OFFSETS
	.align		4
        /*0028*/ 	.byte	0x04, 0x1c
        /*002a*/ 	.short	(.L_76 - .L_75)


	//   ....[0]....
.L_75:
        /*002c*/ 	.word	0x00000010


	//----- nvinfo : EIATTR_MAX_THREADS
	.align		4
.L_76:
        /*0030*/ 	.byte	0x04, 0x05
        /*0032*/ 	.short	(.L_78 - .L_77)
.L_77:
        /*0034*/ 	.word	0x00000180
        /*0038*/ 	.word	0x00000001
        /*003c*/ 	.word	0x00000001


	//----- nvinfo : EIATTR_CBANK_PARAM_SIZE
	.align		4
.L_78:
        /*0040*/ 	.byte	0x03, 0x19
        /*0042*/ 	.short	0x0b80


	//----- nvinfo : EIATTR_PARAM_CBANK
	.align		4
        /*0044*/ 	.byte	0x04, 0x0a
        /*0046*/ 	.short	(.L_80 - .L_79)
	.align		4
.L_79:
        /*0048*/ 	.word	index@(.nv.constant0._ZN7cutlass13device_kernelIN5flash11enable_sm90INS1_16FlashAttnFwdSm90INS1_25CollectiveMainloopFwdSm90ILi2EN4cute5tupleIJNS5_1CILi1EEES8_S8_EEENS6_IJNS7_ILi128EEENS7_ILi112EEENS7_ILi192EEEEEELi192ENS_10bfloat16_tEfNS_4arch4Sm90ELb0ELb0ELb1ELb0ELb0ELb0ELb0ELb1ELb1ELb0ELb0ELb0EEENS1_21CollectiveEpilogueFwdINS6_IJSA_SC_SB_EEES9_SE_SG_Li256ELb0ELb0ELb0ELb0EEENS1_29StaticPersistentTileSchedulerILb0EEEEEEEEEvNT_6ParamsE)
        /*004c*/ 	.short	0x0380
        /*004e*/ 	.short	0x0b80


	//----- nvinfo : EIATTR_SW_WAR
	.align		4
.L_80:
        /*0050*/ 	.byte	0x04, 0x36
        /*0052*/ 	.short	(.L_82 - .L_81)
.L_81:
        /*0054*/ 	.word	0x00000008
.L_82:


//--------------------- .nv.info._ZN7cutlass13device_kernelIN5flash11enable_sm90INS1_16FlashAttnFwdSm90INS1_25CollectiveMainloopFwdSm90ILi2EN4cute5tupleIJNS5_1CILi2EEENS7_ILi1EEES9_EEENS6_IJNS7_ILi128EEENS7_ILi112EEENS7_ILi192EEEEEELi192ENS_10bfloat16_tEfNS_4arch4Sm90ELb0ELb0ELb1ELb0ELb0ELb0ELb0ELb1ELb1ELb0ELb0ELb0EEENS1_21CollectiveEpilogueFwdINS6_IJSB_SD_SC_EEESA_SF_SH_Li256ELb0ELb0ELb0ELb0EEENS1_29StaticPersistentTileSchedulerILb0EEEEEEEEEvNT_6ParamsE --------------------------
	.section	.nv.info._ZN7cutlass13device_kernelIN5flash11enable_sm90INS1_16FlashAttnFwdSm90INS1_25CollectiveMainloopFwdSm90ILi2EN4cute5tupleIJNS5_1CILi2EEENS7_ILi1EEES9_EEENS6_IJNS7_ILi128EEENS7_ILi112EEENS7_ILi192EEEEEELi192ENS_10bfloat16_tEfNS_4arch4Sm90ELb0ELb0ELb1ELb0ELb0ELb0ELb0ELb1ELb1ELb0ELb0ELb0EEENS1_21CollectiveEpilogueFwdINS6_IJSB_SD_SC_EEESA_SF_SH_Li256ELb0ELb0ELb0ELb0EEENS1_29StaticPersistentTileSchedulerILb0EEEEEEEEEvNT_6ParamsE,"",@"SHT_CUDA_INFO"
	.sectionflags	@""
	.align	4


	//----- nvinfo : EIATTR_CUDA_API_VERSION
	.align		4
        /*0000*/ 	.byte	0x04, 0x37
        /*0002*/ 	.short	(.L_84 - .L_83)
.L_83:
        /*0004*/ 	.word	0x00000082


	//----- nvinfo : EIATTR_KPARAM_INFO
	.align		4
.L_84:
        /*0008*/ 	.byte	0x04, 0x17
        /*000a*/ 	.short	(.L_86 - .L_85)
.L_85:
        /*000c*/ 	.word	0x00000000
        /*0010*/ 	.short	0x0000
        /*0012*/ 	.short	0x0000
        /*0014*/ 	.byte	0x00, 0xf0, 0x01, 0x2e


	//----- nvinfo : EIATTR_SPARSE_MMA_MASK
	.align		4
.L_86:
        /*0018*/ 	.byte	0x03, 0x50
        /*001a*/ 	.short	0x0000


	//----- nvinfo : EIATTR_MAXREG_COUNT
	.align		4
        /*001c*/ 	.byte	0x03, 0x1b
        /*001e*/ 	.short	0x00a8


	//----- nvinfo : EIATTR_MERCURY_ISA_VERSION
	.align		4
        /*0020*/ 	.byte	0x03, 0x5f
        /*0022*/ 	.short	0x0101


	//----- nvinfo : EIATTR_VRC_CTA_INIT_COUNT
	.align		4
        /*0024*/ 	.byte	0x02, 0x4a
	.zero		1
	.zero		1


	//----- nvinfo : EIATTR_EXIT_INSTR_OFFSETS
	.align		4
        /*0028*/ 	.byte	0x04, 0x1c
        /*002a*/ 	.short	(.L_88 - .L_87)


	//   ....[0]....
.L_87:
        /*002c*/ 	.word	0x00000010


	//----- nvinfo : EIATTR_MAX_THREADS
	.align		4
.L_88:
        /*0030*/ 	.byte	0x04, 0x05
        /*0032*/ 	.short	(.L_90 - .L_89)
.L_89:
        /*0034*/ 	.word	0x00000180
        /*0038*/ 	.word	0x00000001
        /*003c*/ 	.word	0x00000001


	//----- nvinfo : EIATTR_CBANK_PARAM_SIZE
	.align		4
.L_90:
        /*0040*/ 	.byte	0x03, 0x19
        /*0042*/ 	.short	0x0b80


	//----- nvinfo : EIATTR_PARAM_CBANK
	.align		4
        /*0044*/ 	.byte	0x04, 0x0a
        /*0046*/ 	.short	(.L_92 - .L_91)
	.align		4
.L_91:
        /*0048*/ 	.word	index@(.nv.constant0._ZN7cutlass13device_kernelIN5flash11enable_sm90INS1_16FlashAttnFwdSm90INS1_25CollectiveMainloopFwdSm90ILi2EN4cute5tupleIJNS5_1CILi2EEENS7_ILi1EEES9_EEENS6_IJNS7_ILi128EEENS7_ILi112EEENS7_ILi192EEEEEELi192ENS_10bfloat16_tEfNS_4arch4Sm90ELb0ELb0ELb1ELb0ELb0ELb0ELb0ELb1ELb1ELb0ELb0ELb0EEENS1_21CollectiveEpilogueFwdINS6_IJSB_SD_SC_EEESA_SF_SH_Li256ELb0ELb0ELb0ELb0EEENS1_29StaticPersistentTileSchedulerILb0EEEEEEEEEvNT_6ParamsE)
        /*004c*/ 	.short	0x0380
        /*004e*/ 	.short	0x0b80


	//----- nvinfo : EIATTR_SW_WAR
	.align		4
.L_92:
        /*0050*/ 	.byte	0x04, 0x36
        /*0052*/ 	.short	(.L_94 - .L_93)
.L_93:
        /*0054*/ 	.word	0x00000008
.L_94:


//--------------------- .nv.info._ZN7cutlass13device_kernelIN5flash11enable_sm90INS1_16FlashAttnFwdSm90INS1_25CollectiveMainloopFwdSm90ILi2EN4cute5tupleIJNS5_1CILi1EEES8_S8_EEENS6_IJNS7_ILi128EEENS7_ILi112EEENS7_ILi192EEEEEELi192ENS_10bfloat16_tEfNS_4arch4Sm90ELb0ELb0ELb1ELb1ELb0ELb0ELb0ELb1ELb1ELb0ELb0ELb0EEENS1_21CollectiveEpilogueFwdINS6_IJSA_SC_SB_EEES9_SE_SG_Li256ELb1ELb0ELb0ELb0EEENS1_36VarlenDynamicPersistentTileSchedulerILi128ELi112ELi256ELi32ELb0ELb0ELb1ELb0ELb1ELb1EEEEEEEEEvNT_6ParamsE --------------------------
	.section	.nv.info._ZN7cutlass13device_kernelIN5flash11enable_sm90INS1_16FlashAttnFwdSm90INS1_25CollectiveMainloopFwdSm90ILi2EN4cute5tupleIJNS5_1CILi1EEES8_S8_EEENS6_IJNS7_ILi128EEENS7_ILi112EEENS7_ILi192EEEEEELi192ENS_10bfloat16_tEfNS_4arch4Sm90ELb0ELb0ELb1ELb1ELb0ELb0ELb0ELb1ELb1ELb0ELb0ELb0EEENS1_21CollectiveEpilogueFwdINS6_IJSA_SC_SB_EEES9_SE_SG_Li256ELb1ELb0ELb0ELb0EEENS1_36VarlenDynamicPersistentTileSchedulerILi128ELi112ELi256ELi32ELb0ELb0ELb1ELb0ELb1ELb1EEEEEEEEEvNT_6ParamsE,"",@"SHT_CUDA_INFO"
	.sectionflags	@""
	.align	4


	//----- nvinfo : EIATTR_CUDA_API_VERSION
	.align		4
        /*0000*/ 	.byte	0x04, 0x37
        /*0002*/ 	.short	(.L_96 - .L_95)
.L_95:
        /*0004*/ 	.word	0x00000082


	//----- nvinfo : EIATTR_KPARAM_INFO
	.align		4
.L_96:
        /*0008*/ 	.byte	0x04, 0x17
        /*000a*/ 	.short	(.L_98 - .L_97)
.L_97:
        /*000c*/ 	.word	0x00000000
        /*0010*/ 	.short	0x0000
        /*0012*/ 	.short	0x0000
        /*0014*/ 	.byte	0x00, 0xf0, 0x01, 0x28


	//----- nvinfo : EIATTR_SPARSE_MMA_MASK
	.align		4
.L_98:
        /*0018*/ 	.byte	0x03, 0x50
        /*001a*/ 	.short	0x0000


	//----- nvinfo : EIATTR_MAXREG_COUNT
	.align		4
        /*001c*/ 	.byte	0x03, 0x1b
        /*001e*/ 	.short	0x00a8


	//----- nvinfo : EIATTR_MERCURY_ISA_VERSION
	.align		4
        /*0020*/ 	.byte	0x03, 0x5f
        /*0022*/ 	.short	0x0101


	//----- nvinfo : EIATTR_VRC_CTA_INIT_COUNT
	.align		4
        /*0024*/ 	.byte	0x02, 0x4a
	.zero		1
	.zero		1


	//----- nvinfo : EIATTR_EXIT_INSTR_OFFSETS
	.align		4
        /*0028*/ 	.byte	0x04, 0x1c
        /*002a*/ 	.short	(.L_100 - .L_99)


	//   ....[0]....
.L_99:
        /*002c*/ 	.word	0x00000010


	//----- nvinfo : EIATTR_MAX_THREADS
	.align		4
.L_100:
        /*0030*/ 	.byte	0x04, 0x05
        /*0032*/ 	.short	(.L_102 - .L_101)
.L_101:
        /*0034*/ 	.word	0x00000180
        /*0038*/ 	.word	0x00000001
        /*003c*/ 	.word	0x00000001


	//----- nvinfo : EIATTR_CBANK_PARAM_SIZE
	.align		4
.L_102:
        /*0040*/ 	.byte	0x03, 0x19
        /*0042*/ 	.short	0x0a00


	//----- nvinfo : EIATTR_PARAM_CBANK
	.align		4
        /*0044*/ 	.byte	0x04, 0x0a
        /*0046*/ 	.short	(.L_104 - .L_103)
	.align		4
.L_103:
        /*0048*/ 	.word	index@(.nv.constant0._ZN7cutlass13device_kernelIN5flash11enable_sm90INS1_16FlashAttnFwdSm90INS1_25CollectiveMainloopFwdSm90ILi2EN4cute5tupleIJNS5_1CILi1EEES8_S8_EEENS6_IJNS7_ILi128EEENS7_ILi112EEENS7_ILi192EEEEEELi192ENS_10bfloat16_tEfNS_4arch4Sm90ELb0ELb0ELb1ELb1ELb0ELb0ELb0ELb1ELb1ELb0ELb0ELb0EEENS1_21CollectiveEpilogueFwdINS6_IJSA_SC_SB_EEES9_SE_SG_Li256ELb1ELb0ELb0ELb0EEENS1_36VarlenDynamicPersistentTileSchedulerILi128ELi112ELi256ELi32ELb0ELb0ELb1ELb0ELb1ELb1EEEEEEEEEvNT_6ParamsE)
        /*004c*/ 	.short	0x0380
        /*004e*/ 	.short	0x0a00


	//----- nvinfo : EIATTR_SW_WAR
	.align		4
.L_104:
        /*0050*/ 	.byte	0x04, 0x36
        /*0052*/ 	.short	(.L_106 - .L_105)
.L_105:
        /*0054*/ 	.word	0x00000008
.L_106:


//--------------------- .nv.info._ZN7cutlass13device_kernelIN5flash11enable_sm90INS1_16FlashAttnFwdSm90INS1_25CollectiveMainloopFwdSm90ILi2EN4cute5tupleIJNS5_1CILi1EEES8_S8_EEENS6_IJNS7_ILi128EEENS7_ILi112EEENS7_ILi192EEEEEELi192ENS_10bfloat16_tEfNS_4arch4Sm90ELb0ELb0ELb1ELb1ELb0ELb1ELb0ELb1ELb1ELb0ELb0ELb0EEENS1_21CollectiveEpilogueFwdINS6_IJSA_SC_SB_EEES9_SE_SG_Li256ELb1ELb0ELb0ELb0EEENS1_36VarlenDynamicPersistentTileSchedulerILi128ELi112ELi256ELi32ELb0ELb0ELb1ELb0ELb1ELb1EEEEEEEEEvNT_6ParamsE --------------------------
	.section	.nv.info._ZN7cutlass13device_kernelIN5flash11enable_sm90INS1_16FlashAttnFwdSm90INS1_25CollectiveMainloopFwdSm90ILi2EN4cute5tupleIJNS5_1CILi1EEES8_S8_EEENS6_IJNS7_ILi128EEENS7_ILi112EEENS7_ILi192EEEEEELi192ENS_10bfloat16_tEfNS_4arch4Sm90ELb0ELb0ELb1ELb1ELb0ELb1ELb0ELb1ELb1ELb0ELb0ELb0EEENS1_21CollectiveEpilogueFwdINS6_IJSA_SC_SB_EEES9_SE_SG_Li256ELb1ELb0ELb0ELb0EEENS1_36VarlenDynamicPersistentTileSchedulerILi128ELi112ELi256ELi32ELb0ELb0ELb1ELb0ELb1ELb1EEEEEEEEEvNT_6ParamsE,"",@"SHT_CUDA_INFO"
	.sectionflags	@""
	.align	4


	//----- nvinfo : EIATTR_CUDA_API_VERSION
	.align		4
        /*0000*/ 	.byte	0x04, 0x37
        /*0002*/ 	.short	(.L_108 - .L_107)
.L_107:
        /*0004*/ 	.word	0x00000082


	//----- nvinfo : EIATTR_KPARAM_INFO
	.align		4
.L_108:
        /*0008*/ 	.byte	0x04, 0x17
        /*000a*/ 	.short	(.L_110 - .L_109)
.L_109:
        /*000c*/ 	.word	0x00000000
        /*0010*/ 	.short	0x0000
        /*0012*/ 	.short	0x0000
        /*0014*/ 	.byte	0x00, 0xf0, 0x01, 0x28


	//----- nvinfo : EIATTR_SPARSE_MMA_MASK
	.align		4
.L_110:
        /*0018*/ 	.byte	0x03, 0x50
        /*001a*/ 	.short	0x0000


	//----- nvinfo : EIATTR_MAXREG_COUNT
	.align		4
        /*001c*/ 	.byte	0x03, 0x1b
        /*001e*/ 	.short	0x00a8


	//----- nvinfo : EIATTR_MERCURY_ISA_VERSION
	.align		4
        /*0020*/ 	.byte	0x03, 0x5f
        /*0022*/ 	.short	0x0101


	//----- nvinfo : EIATTR_VRC_CTA_INIT_COUNT
	.align		4
        /*0024*/ 	.byte	0x02, 0x4a
	.zero		1
	.zero		1


	//----- nvinfo : EIATTR_EXIT_INSTR_OFFSETS
	.align		4
        /*0028*/ 	.byte	0x04, 0x1c
        /*002a*/ 	.short	(.L_112 - .L_111)


	//   ....[0]....
.L_111:
        /*002c*/ 	.word	0x00000010


	//----- nvinfo : EIATTR_MAX_THREADS
	.align		4
.L_112:
        /*0030*/ 	.byte	0x04, 0x05
        /*0032*/ 	.short	(.L_114 - .L_113)
.L_113:
        /*0034*/ 	.word	0x00000180
        /*0038*/ 	.word	0x00000001
        /*003c*/ 	.word	0x00000001


	//----- nvinfo : EIATTR_CBANK_PARAM_SIZE
	.align		4
.L_114:
        /*0040*/ 	.byte	0x03, 0x19
        /*0042*/ 	.short	0x0a00


	//----- nvinfo : EIATTR_PARAM_CBANK
	.align		4
        /*0044*/ 	.byte	0x04, 0x0a
        /*0046*/ 	.short	(.L_116 - .L_115)
	.align		4
.L_115:
        /*0048*/ 	.word	index@(.nv.constant0._ZN7cutlass13device_kernelIN5flash11enable_sm90INS1_16FlashAttnFwdSm90INS1_25CollectiveMainloopFwdSm90ILi2EN4cute5tupleIJNS5_1CILi1EEES8_S8_EEENS6_IJNS7_ILi128EEENS7_ILi112EEENS7_ILi192EEEEEELi192ENS_10bfloat16_tEfNS_4arch4Sm90ELb0ELb0ELb1ELb1ELb0ELb1ELb0ELb1ELb1ELb0ELb0ELb0EEENS1_21CollectiveEpilogueFwdINS6_IJSA_SC_SB_EEES9_SE_SG_Li256ELb1ELb0ELb0ELb0EEENS1_36VarlenDynamicPersistentTileSchedulerILi128ELi112ELi256ELi32ELb0ELb0ELb1ELb0ELb1ELb1EEEEEEEEEvNT_6ParamsE)
        /*004c*/ 	.short	0x0380
        /*004e*/ 	.short	0x0a00


	//----- nvinfo : EIATTR_SW_WAR
	.align		4
.L_116:
        /*0050*/ 	.byte	0x04, 0x36
        /*0052*/ 	.short	(.L_118 - .L_117)
.L_117:
        /*0054*/ 	.word	0x00000008
.L_118:


//--------------------- .nv.info._ZN7cutlass13device_kernelIN5flash11enable_sm90INS1_16FlashAttnFwdSm90INS1_25CollectiveMainloopFwdSm90ILi2EN4cute5tupleIJNS5_1CILi1EEES8_S8_EEENS6_IJNS7_ILi128EEENS7_ILi96EEENS7_ILi192EEEEEELi192ENS_10bfloat16_tEfNS_4arch4Sm90ELb0ELb1ELb1ELb0ELb0ELb0ELb0ELb1ELb1ELb0ELb0ELb0EEENS1_21CollectiveEpilogueFwdINS6_IJSA_SC_SB_EEES9_SE_SG_Li256ELb0ELb0ELb0ELb0EEENS1_30DynamicPersistentTileSchedulerILi256ELi32ELb0ELb0ELb1EEEEEEEEEvNT_6ParamsE --------------------------
	.section	.nv.info._ZN7cutlass13device_kernelIN5flash11enable_sm90INS1_16FlashAttnFwdSm90INS1_25CollectiveMainloopFwdSm90ILi2EN4cute5tupleIJNS5_1CILi1EEES8_S8_EEENS6_IJNS7_ILi128EEENS7_ILi96EEENS7_ILi192EEEEEELi192ENS_10bfloat16_tEfNS_4arch4Sm90ELb0ELb1ELb1ELb0ELb0ELb0ELb0ELb1ELb1ELb0ELb0ELb0EEENS1_21CollectiveEpilogueFwdINS6_IJSA_SC_SB_EEES9_SE_SG_Li256ELb0ELb0ELb0ELb0EEENS1_30DynamicPersistentTileSchedulerILi256ELi32ELb0ELb0ELb1EEEEEEEEEvNT_6ParamsE,"",@"SHT_CUDA_INFO"
	.sectionflags	@""
	.align	4


	//----- nvinfo : EIATTR_CUDA_API_VERSION
	.align		4
        /*0000*/ 	.byte	0x04, 0x37
        /*0002*/ 	.short	(.L_120 - .L_119)
.L_119:
        /*0004*/ 	.word	0x00000082


	//----- nvinfo : EIATTR_KPARAM_INFO
	.align		4
.L_120:
        /*0008*/ 	.byte	0x04, 0x17
        /*000a*/ 	.short	(.L_122 - .L_121)
.L_121:
        /*000c*/ 	.word	0x00000000
        /*0010*/ 	.short	0x0000
        /*0012*/ 	.short	0x0000
        /*0014*/ 	.byte	0x00, 0xf0, 0x01, 0x2e


	//----- nvinfo : EIATTR_SPARSE_MMA_MASK
	.align		4
.L_122:
        /*0018*/ 	.byte	0x03, 0x50
        /*001a*/ 	.short	0x0000


	//----- nvinfo : EIATTR_MAXREG_COUNT
	.align		4
        /*001c*/ 	.byte	0x03, 0x1b
        /*001e*/ 	.short	0x00a8


	//----- nvinfo : EIATTR_MERCURY_ISA_VERSION
	.align		4
        /*0020*/ 	.byte	0x03, 0x5f
        /*0022*/ 	.short	0x0101


	//----- nvinfo : EIATTR_VRC_CTA_INIT_COUNT
	.align		4
        /*0024*/ 	.byte	0x02, 0x4a
	.zero		1
	.zero		1


	//----- nvinfo : EIATTR_EXIT_INSTR_OFFSETS
	.align		4
        /*0028*/ 	.byte	0x04, 0x1c
        /*002a*/ 	.short	(.L_124 - .L_123)


	//   ....[0]....
.L_123:
        /*002c*/ 	.word	0x00000010


	//----- nvinfo : EIATTR_MAX_THREADS
	.align		4
.L_124:
        /*0030*/ 	.byte	0x04, 0x05
        /*0032*/ 	.short	(.L_126 - .L_125)
.L_125:
        /*0034*/ 	.word	0x00000180
        /*0038*/ 	.word	0x00000001
        /*003c*/ 	.word	0x00000001


	//----- nvinfo : EIATTR_CBANK_PARAM_SIZE
	.align		4
.L_126:
        /*0040*/ 	.byte	0x03, 0x19
        /*0042*/ 	.short	0x0b80


	//----- nvinfo : EIATTR_PARAM_CBANK
	.align		4
        /*0044*/ 	.byte	0x04, 0x0a
        /*0046*/ 	.short	(.L_128 - .L_127)
	.align		4
.L_127:
        /*0048*/ 	.word	index@(.nv.constant0._ZN7cutlass13device_kernelIN5flash11enable_sm90INS1_16FlashAttnFwdSm90INS1_25CollectiveMainloopFwdSm90ILi2EN4cute5tupleIJNS5_1CILi1EEES8_S8_EEENS6_IJNS7_ILi128EEENS7_ILi96EEENS7_ILi192EEEEEELi192ENS_10bfloat16_tEfNS_4arch4Sm90ELb0ELb1ELb1ELb0ELb0ELb0ELb0ELb1ELb1ELb0ELb0ELb0EEENS1_21CollectiveEpilogueFwdINS6_IJSA_SC_SB_EEES9_SE_SG_Li256ELb0ELb0ELb0ELb0EEENS1_30DynamicPersistentTileSchedulerILi256ELi32ELb0ELb0ELb1EEEEEEEEEvNT_6ParamsE)
        /*004c*/ 	.short	0x0380
        /*004e*/ 	.short	0x0b80


	//----- nvinfo : EIATTR_SW_WAR
	.align		4
.L_128:
        /*0050*/ 	.byte	0x04, 0x36
        /*0052*/ 	.short	(.L_130 - .L_129)
.L_129:
        /*0054*/ 	.word	0x00000008
.L_130:


//--------------------- .nv.info._ZN7cutlass13device_kernelIN5flash11enable_sm90INS1_16FlashAttnFwdSm90INS1_25CollectiveMainloopFwdSm90ILi2EN4cute5tupleIJNS5_1CILi1EEES8_S8_EEENS6_IJNS7_ILi128EEENS7_ILi96EEENS7_ILi192EEEEEELi192ENS_10bfloat16_tEfNS_4arch4Sm90ELb0ELb1ELb1ELb1ELb0ELb0ELb0ELb1ELb1ELb0ELb0ELb0EEENS1_21CollectiveEpilogueFwdINS6_IJSA_SC_SB_EEES9_SE_SG_Li256ELb1ELb0ELb0ELb0EEENS1_36VarlenDynamicPersistentTileSchedulerILi128ELi96ELi256ELi32ELb0ELb0ELb1ELb1ELb0ELb1EEEEEEEEEvNT_6ParamsE --------------------------
	.section	.nv.info._ZN7cutlass13device_kernelIN5flash11enable_sm90INS1_16FlashAttnFwdSm90INS1_25CollectiveMainloopFwdSm90ILi2EN4cute5tupleIJNS5_1CILi1EEES8_S8_EEENS6_IJNS7_ILi128EEENS7_ILi96EEENS7_ILi192EEEEEELi192ENS_10bfloat16_tEfNS_4arch4Sm90ELb0ELb1ELb1ELb1ELb0ELb0ELb0ELb1ELb1ELb0ELb0ELb0EEENS1_21CollectiveEpilogueFwdINS6_IJSA_SC_SB_EEES9_SE_SG_Li256ELb1ELb0ELb0ELb0EEENS1_36VarlenDynamicPersistentTileSchedulerILi128ELi96ELi256ELi32ELb0ELb0ELb1ELb1ELb0ELb1EEEEEEEEEvNT_6ParamsE,"",@"SHT_CUDA_INFO"
	.sectionflags	@""
	.align	4


	//----- nvinfo : EIATTR_CUDA_API_VERSION
	.align		4
        /*0000*/ 	.byte	0x04, 0x37
        /*0002*/ 	.short	(.L_132 - .L_131)
.L_131:
        /*0004*/ 	.word	0x00000082


	//----- nvinfo : EIATTR_KPARAM_INFO
	.align		4
.L_132:
        /*0008*/ 	.byte	0x04, 0x17
        /*000a*/ 	.short	(.L_134 - .L_133)
.L_133:
        /*000c*/ 	.word	0x00000000
        /*0010*/ 	.short	0x0000
        /*0012*/ 	.short	0x0000
        /*0014*/ 	.byte	0x00, 0xf0, 0x01, 0x28


	//----- nvinfo : EIATTR_SPARSE_MMA_MASK
	.align		4
.L_134:
        /*0018*/ 	.byte	0x03, 0x50
        /*001a*/ 	.short	0x0000


	//----- nvinfo : EIATTR_MAXREG_COUNT
	.align		4
        /*001c*/ 	.byte	0x03, 0x1b
        /*001e*/ 	.short	0x00a8


	//----- nvinfo : EIATTR_MERCURY_ISA_VERSION
	.align		4
        /*0020*/ 	.byte	0x03, 0x5f
        /*0022*/ 	.short	0x0101


	//----- nvinfo : EIATTR_VRC_CTA_INIT_COUNT
	.align		4
        /*0024*/ 	.byte	0x02, 0x4a
	.zero		1
	.zero		1


	//----- nvinfo : EIATTR_EXIT_INSTR_OFFSETS
	.align		4
        /*0028*/ 	.byte	0x04, 0x1c
        /*002a*/ 	.short	(.L_136 - .L_135)


	//   ....[0]....
.L_135:
        /*002c*/ 	.word	0x00000010


	//----- nvinfo : EIATTR_MAX_THREADS
	.align		4
.L_136:
        /*0030*/ 	.byte	0x04, 0x05
        /*0032*/ 	.short	(.L_138 - .L_137)
.L_137:
        /*0034*/ 	.word	0x00000180
        /*0038*/ 	.word	0x00000001
        /*003c*/ 	.word	0x00000001


	//----- nvinfo : EIATTR_CBANK_PARAM_SIZE
	.align		4
.L_138:
        /*0040*/ 	.byte	0x03, 0x19
        /*0042*/ 	.short	0x0a00


	//----- nvinfo : EIATTR_PARAM_CBANK
	.align		4
        /*0044*/ 	.byte	0x04, 0x0a
        /*0046*/ 	.short	(.L_140 - .L_139)
	.align		4
.L_139:
        /*0048*/ 	.word	index@(.nv.constant0._ZN7cutlass13device_kernelIN5flash11enable_sm90INS1_16FlashAttnFwdSm90INS1_25CollectiveMainloopFwdSm90ILi2EN4cute5tupleIJNS5_1CILi1EEES8_S8_EEENS6_IJNS7_ILi128EEENS7_ILi96EEENS7_ILi192EEEEEELi192ENS_10bfloat16_tEfNS_4arch4Sm90ELb0ELb1ELb1ELb1ELb0ELb0ELb0ELb1ELb1ELb0ELb0ELb0EEENS1_21CollectiveEpilogueFwdINS6_IJSA_SC_SB_EEES9_SE_SG_Li256ELb1ELb0ELb0ELb0EEENS1_36VarlenDynamicPersistentTileSchedulerILi128ELi96ELi256ELi32ELb0ELb0ELb1ELb1ELb0ELb1EEEEEEEEEvNT_6ParamsE)
        /*004c*/ 	.short	0x0380
        /*004e*/ 	.short	0x0a00


	//----- nvinfo : EIATTR_SW_WAR
	.align		4
.L_140:
        /*0050*/ 	.byte	0x04, 0x36
        /*0052*/ 	.short	(.L_142 - .L_141)
.L_141:
        /*0054*/ 	.word	0x00000008
.L_142:


//--------------------- .nv.info._ZN7cutlass13device_kernelIN5flash11enable_sm90INS1_16FlashAttnFwdSm90INS1_25CollectiveMainloopFwdSm90ILi2EN4cute5tupleIJNS5_1CILi1EEES8_S8_EEENS6_IJNS7_ILi128EEENS7_ILi96EEENS7_ILi192EEEEEELi192ENS_10bfloat16_tEfNS_4arch4Sm90ELb0ELb1ELb1ELb1ELb0ELb1ELb0ELb1ELb1ELb0ELb0ELb0EEENS1_21CollectiveEpilogueFwdINS6_IJSA_SC_SB_EEES9_SE_SG_Li256ELb1ELb0ELb0ELb0EEENS1_36VarlenDynamicPersistentTileSchedulerILi128ELi96ELi256ELi32ELb0ELb0ELb1ELb1ELb0ELb1EEEEEEEEEvNT_6ParamsE --------------------------
	.section	.nv.info._ZN7cutlass13device_kernelIN5flash11enable_sm90INS1_16FlashAttnFwdSm90INS1_25CollectiveMainloopFwdSm90ILi2EN4cute5tupleIJNS5_1CILi1EEES8_S8_EEENS6_IJNS7_ILi128EEENS7_ILi96EEENS7_ILi192EEEEEELi192ENS_10bfloat16_tEfNS_4arch4Sm90ELb0ELb1ELb1ELb1ELb0ELb1ELb0ELb1ELb1ELb0ELb0ELb0EEENS1_21CollectiveEpilogueFwdINS6_IJSA_SC_SB_EEES9_SE_SG_Li256ELb1ELb0ELb0ELb0EEENS1_36VarlenDynamicPersistentTileSchedulerILi128ELi96ELi256ELi32ELb0ELb0ELb1ELb1ELb0ELb1EEEEEEEEEvNT_6ParamsE,"",@"SHT_CUDA_INFO"
	.sectionflags	@""
	.align	4


	//----- nvinfo : EIATTR_CUDA_API_VERSION
	.align		4
        /*0000*/ 	.byte	0x04, 0x37
        /*0002*/ 	.short	(.L_144 - .L_143)
.L_143:
        /*0004*/ 	.word	0x00000082


	//----- nvinfo : EIATTR_KPARAM_INFO
	.align		4
.L_144:
        /*0008*/ 	.byte	0x04, 0x17
        /*000a*/ 	.short	(.L_146 - .L_145)
.L_145:
        /*000c*/ 	.word	0x00000000
        /*0010*/ 	.short	0x0000
        /*0012*/ 	.short	0x0000
        /*0014*/ 	.byte	0x00, 0xf0, 0x01, 0x28


	//----- nvinfo : EIATTR_SPARSE_MMA_MASK
	.align		4
.L_146:
        /*0018*/ 	.byte	0x03, 0x50
        /*001a*/ 	.short	0x0000


	//----- nvinfo : EIATTR_MAXREG_COUNT
	.align		4
        /*001c*/ 	.byte	0x03, 0x1b
        /*001e*/ 	.short	0x00a8


	//----- nvinfo : EIATTR_MERCURY_ISA_VERSION
	.align		4
        /*0020*/ 	.byte	0x03, 0x5f
        /*0022*/ 	.short	0x0101


	//----- nvinfo : EIATTR_VRC_CTA_INIT_COUNT
	.align		4
        /*0024*/ 	.byte	0x02, 0x4a
	.zero		1
	.zero		1


	//----- nvinfo : EIATTR_EXIT_INSTR_OFFSETS
	.align		4
        /*0028*/ 	.byte	0x04, 0x1c
        /*002a*/ 	.short	(.L_148 - .L_147)


	//   ....[0]....
.L_147:
        /*002c*/ 	.word	0x00000010


	//----- nvinfo : EIATTR_MAX_THREADS
	.align		4
.L_148:
        /*0030*/ 	.byte	0x04, 0x05
        /*0032*/ 	.short	(.L_150 - .L_149)
.L_149:
        /*0034*/ 	.word	0x00000180
        /*0038*/ 	.word	0x00000001
        /*003c*/ 	.word	0x00000001


	//----- nvinfo : EIATTR_CBANK_PARAM_SIZE
	.align		4
.L_150:
        /*0040*/ 	.byte	0x03, 0x19
        /*0042*/ 	.short	0x0a00


	//----- nvinfo : EIATTR_PARAM_CBANK
	.align		4
        /*0044*/ 	.byte	0x04, 0x0a
        /*0046*/ 	.short	(.L_152 - .L_151)
	.align		4
.L_151:
        /*0048*/ 	.word	index@(.nv.constant0._ZN7cutlass13device_kernelIN5flash11enable_sm90INS1_16FlashAttnFwdSm90INS1_25CollectiveMainloopFwdSm90ILi2EN4cute5tupleIJNS5_1CILi1EEES8_S8_EEENS6_IJNS7_ILi128EEENS7_ILi96EEENS7_ILi192EEEEEELi192ENS_10bfloat16_tEfNS_4arch4Sm90ELb0ELb1ELb1ELb1ELb0ELb1ELb0ELb1ELb1ELb0ELb0ELb0EEENS1_21CollectiveEpilogueFwdINS6_IJSA_SC_SB_EEES9_SE_SG_Li256ELb1ELb0ELb0ELb0EEENS1_36VarlenDynamicPersistentTileSchedulerILi128ELi96ELi256ELi32ELb0ELb0ELb1ELb1ELb0ELb1EEEEEEEEEvNT_6ParamsE)
        /*004c*/ 	.short	0x0380
        /*004e*/ 	.short	0x0a00


	//----- nvinfo : EIATTR_SW_WAR
	.align		4
.L_152:
        /*0050*/ 	.byte	0x04, 0x36
        /*0052*/ 	.short	(.L_154 - .L_153)
.L_153:
        /*0054*/ 	.word	0x00000008
.L_154:


//--------------------- .nv.info._ZN7cutlass13device_kernelIN5flash11enable_sm90INS1_16FlashAttnFwdSm90INS1_25CollectiveMainloopFwdSm90ILi2EN4cute5tupleIJNS5_1CILi1EEES8_S8_EEENS6_IJNS7_ILi128EEENS7_ILi112EEENS7_ILi192EEEEEELi192ENS_10bfloat16_tEfNS_4arch4Sm90ELb1ELb0ELb1ELb0ELb0ELb0ELb0ELb1ELb1ELb0ELb0ELb0EEENS1_21CollectiveEpilogueFwdINS6_IJSA_SC_SB_EEES9_SE_SG_Li256ELb0ELb0ELb0ELb0EEENS1_30DynamicPersistentTileSchedulerILi256ELi32ELb0ELb0ELb1EEEEEEEEEvNT_6ParamsE --------------------------
	.section	.nv.info._ZN7cutlass13device_kernelIN5flash11enable_sm90INS1_16FlashAttnFwdSm90INS1_25CollectiveMainloopFwdSm90ILi2EN4cute5tupleIJNS5_1CILi1EEES8_S8_EEENS6_IJNS7_ILi128EEENS7_ILi112EEENS7_ILi192EEEEEELi192ENS_10bfloat16_tEfNS_4arch4Sm90ELb1ELb0ELb1ELb0ELb0ELb0ELb0ELb1ELb1ELb0ELb0ELb0EEENS1_21CollectiveEpilogueFwdINS6_IJSA_SC_SB_EEES9_SE_SG_Li256ELb0ELb0ELb0ELb0EEENS1_30DynamicPersistentTileSchedulerILi256ELi32ELb0ELb0ELb1EEEEEEEEEvNT_6ParamsE,"",@"SHT_CUDA_INFO"
	.sectionflags	@""
	.align	4


	//----- nvinfo : EIATTR_CUDA_API_VERSION
	.align		4
        /*0000*/ 	.byte	0x04, 0x37
        /*0002*/ 	.short	(.L_156 - .L_155)
.L_155:
        /*0004*/ 	.word	0x00000082


	//----- nvinfo : EIATTR_KPARAM_INFO
	.align		4
.L_156:
        /*0008*/ 	.byte	0x04, 0x17
        /*000a*/ 	.short	(.L_158 - .L_157)
.L_157:
        /*000c*/ 	.word	0x00000000
        /*0010*/ 	.short	0x0000
        /*0012*/ 	.short	0x0000
        /*0014*/ 	.byte	0x00, 0xf0, 0x01, 0x2e


	//----- nvinfo : EIATTR_SPARSE_MMA_MASK
	.align		4
.L_158:
        /*0018*/ 	.byte	0x03, 0x50
        /*001a*/ 	.short	0x0000


	//----- nvinfo : EIATTR_MAXREG_COUNT
	.align		4
        /*001c*/ 	.byte	0x03, 0x1b
        /*001e*/ 	.short	0x00a8


	//----- nvinfo : EIATTR_MERCURY_ISA_VERSION
	.align		4
        /*0020*/ 	.byte	0x03, 0x5f
        /*0022*/ 	.short	0x0101


	//----- nvinfo : EIATTR_VRC_CTA_INIT_COUNT
	.align		4
        /*0024*/ 	.byte	0x02, 0x4a
	.zero		1
	.zero		1


	//----- nvinfo : EIATTR_EXIT_INSTR_OFFSETS
	.align		4
        /*0028*/ 	.byte	0x04, 0x1c
        /*002a*/ 	.short	(.L_160 - .L_159)


	//   ....[0]....
.L_159:
        /*002c*/ 	.word	0x00000010


	//----- nvinfo : EIATTR_MAX_THREADS
	.align		4
.L_160:
        /*0030*/ 	.byte	0x04, 0x05
        /*0032*/ 	.short	(.L_162 - .L_161)
.L_161:
        /*0034*/ 	.word	0x00000180
        /*0038*/ 	.word	0x00000001
        /*003c*/ 	.word	0x00000001


	//----- nvinfo : EIATTR_CBANK_PARAM_SIZE
	.align		4
.L_162:
        /*0040*/ 	.byte	0x03, 0x19
        /*0042*/ 	.short	0x0b80


	//----- nvinfo : EIATTR_PARAM_CBANK
	.align		4
        /*0044*/ 	.byte	0x04, 0x0a
        /*0046*/ 	.short	(.L_164 - .L_163)
	.align		4
.L_163:
        /*0048*/ 	.word	index@(.nv.constant0._ZN7cutlass13device_kernelIN5flash11enable_sm90INS1_16FlashAttnFwdSm90INS1_25CollectiveMainloopFwdSm90ILi2EN4cute5tupleIJNS5_1CILi1EEES8_S8_EEENS6_IJNS7_ILi128EEENS7_ILi112EEENS7_ILi192EEEEEELi192ENS_10bfloat16_tEfNS_4arch4Sm90ELb1ELb0ELb1ELb0ELb0ELb0ELb0ELb1ELb1ELb0ELb0ELb0EEENS1_21CollectiveEpilogueFwdINS6_IJSA_SC_SB_EEES9_SE_SG_Li256ELb0ELb0ELb0ELb0EEENS1_30DynamicPersistentTileSchedulerILi256ELi32ELb0ELb0ELb1EEEEEEEEEvNT_6ParamsE)
        /*004c*/ 	.short	0x0380
        /*004e*/ 	.short	0x0b80


	//----- nvinfo : EIATTR_SW_WAR
	.align		4
.L_164:
        /*0050*/ 	.byte	0x04, 0x36
        /*0052*/ 	.short	(.L_166 - .L_165)
.L_165:
        /*0054*/ 	.word	0x00000008
.L_166:


//--------------------- .nv.info._ZN7cutlass13device_kernelIN5flash11enable_sm90INS1_16FlashAttnFwdSm90INS1_25CollectiveMainloopFwdSm90ILi2EN4cute5tupleIJNS5_1CILi1EEES8_S8_EEENS6_IJNS7_ILi128EEENS7_ILi112EEENS7_ILi192EEEEEELi192ENS_10bfloat16_tEfNS_4arch4Sm90ELb1ELb0ELb1ELb1ELb0ELb0ELb0ELb1ELb1ELb0ELb0ELb0EEENS1_21CollectiveEpilogueFwdINS6_IJSA_SC_SB_EEES9_SE_SG_Li256ELb1ELb0ELb0ELb0EEENS1_36VarlenDynamicPersistentTileSchedulerILi128ELi112ELi256ELi32ELb0ELb0ELb1ELb1ELb1ELb1EEEEEEEEEvNT_6ParamsE --------------------------
	.section	.nv.info._ZN7cutlass13device_kernelIN5flash11enable_sm90INS1_16FlashAttnFwdSm90INS1_25CollectiveMainloopFwdSm90ILi2EN4cute5tupleIJNS5_1CILi1EEES8_S8_EEENS6_IJNS7_ILi128EEENS7_ILi112EEENS7_ILi192EEEEEELi192ENS_10bfloat16_tEfNS_4arch4Sm90ELb1ELb0ELb1ELb1ELb0ELb0ELb0ELb1ELb1ELb0ELb0ELb0EEENS1_21CollectiveEpilogueFwdINS6_IJSA_SC_SB_EEES9_SE_SG_Li256ELb1ELb0ELb0ELb0EEENS1_36VarlenDynamicPersistentTileSchedulerILi128ELi112ELi256ELi32ELb0ELb0ELb1ELb1ELb1ELb1EEEEEEEEEvNT_6ParamsE,"",@"SHT_CUDA_INFO"
	.sectionflags	@""
	.align	4


	//----- nvinfo : EIATTR_CUDA_API_VERSION
	.align		4
        /*0000*/ 	.byte	0x04, 0x37
        /*0002*/ 	.short	(.L_168 - .L_167)
.L_167:
        /*0004*/ 	.word	0x00000082


	//----- nvinfo : EIATTR_KPARAM_INFO
	.align		4
.L_168:
        /*0008*/ 	.byte	0x04, 0x17
        /*000a*/ 	.short	(.L_170 - .L_169)
.L_169:
        /*000c*/ 	.word	0x00000000
        /*0010*/ 	.short	0x0000
        /*0012*/ 	.short	0x0000
        /*0014*/ 	.byte	0x00, 0xf0, 0x01, 0x28


	//----- nvinfo : EIATTR_SPARSE_MMA_MASK
	.align		4
.L_170:
        /*0018*/ 	.byte	0x03, 0x50
        /*001a*/ 	.short	0x0000


	//----- nvinfo : EIATTR_MAXREG_COUNT
	.align		4
        /*001c*/ 	.byte	0x03, 0x1b
        /*001e*/ 	.short	0x00a8


	//----- nvinfo : EIATTR_MERCURY_ISA_VERSION
	.align		4
        /*0020*/ 	.byte	0x03, 0x5f
        /*0022*/ 	.short	0x0101


	//----- nvinfo : EIATTR_VRC_CTA_INIT_COUNT
	.align		4
        /*0024*/ 	.byte	0x02, 0x4a
	.zero		1
	.zero		1


	//----- nvinfo : EIATTR_EXIT_INSTR_OFFSETS
	.align		4
        /*0028*/ 	.byte	0x04, 0x1c
        /*002a*/ 	.short	(.L_172 - .L_171)


	//   ....[0]....
.L_171:
        /*002c*/ 	.word	0x00000010


	//----- nvinfo : EIATTR_MAX_THREADS
	.align		4
.L_172:
        /*0030*/ 	.byte	0x04, 0x05
        /*0032*/ 	.short	(.L_174 - .L_173)
.L_173:
        /*0034*/ 	.word	0x00000180
        /*0038*/ 	.word	0x00000001
        /*003c*/ 	.word	0x00000001


	//----- nvinfo : EIATTR_CBANK_PARAM_SIZE
	.align		4
.L_174:
        /*0040*/ 	.byte	0x03, 0x19
        /*0042*/ 	.short	0x0a00


	//----- nvinfo : EIATTR_PARAM_CBANK
	.align		4
        /*0044*/ 	.byte	0x04, 0x0a
        /*0046*/ 	.short	(.L_176 - .L_175)
	.align		4
.L_175:
        /*0048*/ 	.word	index@(.nv.constant0._ZN7cutlass13device_kernelIN5flash11enable_sm90INS1_16FlashAttnFwdSm90INS1_25CollectiveMainloopFwdSm90ILi2EN4cute5tupleIJNS5_1CILi1EEES8_S8_EEENS6_IJNS7_ILi128EEENS7_ILi112EEENS7_ILi192EEEEEELi192ENS_10bfloat16_tEfNS_4arch4Sm90ELb1ELb0ELb1ELb1ELb0ELb0ELb0ELb1ELb1ELb0ELb0ELb0EEENS1_21CollectiveEpilogueFwdINS6_IJSA_SC_SB_EEES9_SE_SG_Li256ELb1ELb0ELb0ELb0EEENS1_36VarlenDynamicPersistentTileSchedulerILi128ELi112ELi256ELi32ELb0ELb0ELb1ELb1ELb1ELb1EEEEEEEEEvNT_6ParamsE)
        /*004c*/ 	.short	0x0380
        /*004e*/ 	.short	0x0a00


	//----- nvinfo : EIATTR_SW_WAR
	.align		4
.L_176:
        /*0050*/ 	.byte	0x04, 0x36
        /*0052*/ 	.short	(.L_178 - .L_177)
.L_177:
        /*0054*/ 	.word	0x00000008
.L_178:


//--------------------- .nv.info._ZN7cutlass13device_kernelIN5flash11enable_sm90INS1_16FlashAttnFwdSm90INS1_25CollectiveMainloopFwdSm90ILi2EN4cute5tupleIJNS5_1CILi1EEES8_S8_EEENS6_IJNS7_ILi128EEENS7_ILi112EEENS7_ILi192EEEEEELi192ENS_10bfloat16_tEfNS_4arch4Sm90ELb1ELb0ELb1ELb1ELb0ELb1ELb0ELb1ELb1ELb0ELb0ELb0EEENS1_21CollectiveEpilogueFwdINS6_IJSA_SC_SB_EEES9_SE_SG_Li256ELb1ELb0ELb0ELb0EEENS1_36VarlenDynamicPersistentTileSchedulerILi128ELi112ELi256ELi32ELb0ELb0ELb1ELb1ELb1ELb1EEEEEEEEEvNT_6ParamsE --------------------------
	.section	.nv.info._ZN7cutlass13device_kernelIN5flash11enable_sm90INS1_16FlashAttnFwdSm90INS1_25CollectiveMainloopFwdSm90ILi2EN4cute5tupleIJNS5_1CILi1EEES8_S8_EEENS6_IJNS7_ILi128EEENS7_ILi112EEENS7_ILi192EEEEEELi192ENS_10bfloat16_tEfNS_4arch4Sm90ELb1ELb0ELb1ELb1ELb0ELb1ELb0ELb1ELb1ELb0ELb0ELb0EEENS1_21CollectiveEpilogueFwdINS6_IJSA_SC_SB_EEES9_SE_SG_Li256ELb1ELb0ELb0ELb0EEENS1_36VarlenDynamicPersistentTileSchedulerILi128ELi112ELi256ELi32ELb0ELb0ELb1ELb1ELb1ELb1EEEEEEEEEvNT_6ParamsE,"",@"SHT_CUDA_INFO"
	.sectionflags	@""
	.align	4


	//----- nvinfo : EIATTR_CUDA_API_VERSION
	.align		4
        /*0000*/ 	.byte	0x04, 0x37
        /*0002*/ 	.short	(.L_180 - .L_179)
.L_179:
        /*0004*/ 	.word	0x00000082


	//----- nvinfo : EIATTR_KPARAM_INFO
	.align		4
.L_180:
        /*0008*/ 	.byte	0x04, 0x17
        /*000a*/ 	.short	(.L_182 - .L_181)
.L_181:
        /*000c*/ 	.word	0x00000000
        /*0010*/ 	.short	0x0000
        /*0012*/ 	.short	0x0000
        /*0014*/ 	.byte	0x00, 0xf0, 0x01, 0x28


	//----- nvinfo : EIATTR_SPARSE_MMA_MASK
	.align		4
.L_182:
        /*0018*/ 	.byte	0x03, 0x50
        /*001a*/ 	.short	0x0000


	//----- nvinfo : EIATTR_MAXREG_COUNT
	.align		4
        /*001c*/ 	.byte	0x03, 0x1b
        /*001e*/ 	.short	0x00a8


	//----- nvinfo : EIATTR_MERCURY_ISA_VERSION
	.align		4
        /*0020*/ 	.byte	0x03, 0x5f
        /*0022*/ 	.short	0x0101


	//----- nvinfo : EIATTR_VRC_CTA_INIT_COUNT
	.align		4
        /*0024*/ 	.byte	0x02, 0x4a
	.zero		1
	.zero		1


	//----- nvinfo : EIATTR_EXIT_INSTR_OFFSETS
	.align		4
        /*0028*/ 	.byte	0x04, 0x1c
        /*002a*/ 	.short	(.L_184 - .L_183)


	//   ....[0]....
.L_183:
        /*002c*/ 	.word	0x00000010


	//----- nvinfo : EIATTR_MAX_THREADS
	.align		4
.L_184:
        /*0030*/ 	.byte	0x04, 0x05
        /*0032*/ 	.short	(.L_186 - .L_185)
.L_185:
        /*0034*/ 	.word	0x00000180
        /*0038*/ 	.word	0x00000001
        /*003c*/ 	.word	0x00000001


	//----- nvinfo : EIATTR_CBANK_PARAM_SIZE
	.align		4
.L_186:
        /*0040*/ 	.byte	0x03, 0x19
        /*0042*/ 	.short	0x0a00


	//----- nvinfo : EIATTR_PARAM_CBANK
	.align		4
        /*0044*/ 	.byte	0x04, 0x0a
        /*0046*/ 	.short	(.L_188 - .L_187)
	.align		4
.L_187:
        /*0048*/ 	.word	index@(.nv.constant0._ZN7cutlass13device_kernelIN5flash11enable_sm90INS1_16FlashAttnFwdSm90INS1_25CollectiveMainloopFwdSm90ILi2EN4cute5tupleIJNS5_1CILi1EEES8_S8_EEENS6_IJNS7_ILi128EEENS7_ILi112EEENS7_ILi192EEEEEELi192ENS_10bfloat16_tEfNS_4arch4Sm90ELb1ELb0ELb1ELb1ELb0ELb1ELb0ELb1ELb1ELb0ELb0ELb0EEENS1_21CollectiveEpilogueFwdINS6_IJSA_SC_SB_EEES9_SE_SG_Li256ELb1ELb0ELb0ELb0EEENS1_36VarlenDynamicPersistentTileSchedulerILi128ELi112ELi256ELi32ELb0ELb0ELb1ELb1ELb1ELb1EEEEEEEEEvNT_6ParamsE)
        /*004c*/ 	.short	0x0380
        /*004e*/ 	.short	0x0a00


	//----- nvinfo : EIATTR_SW_WAR
	.align		4
.L_188:
        /*0050*/ 	.byte	0x04, 0x36
        /*0052*/ 	.short	(.L_190 - .L_189)
.L_189:
        /*0054*/ 	.word	0x00000008
.L_190:


//--------------------- .nv.callgraph             --------------------------
	.section	.nv.callgraph,"",@"SHT_CUDA_CALLGRAPH"
	.align	4
	.sectionentsize	8
	.align		4
        /*0000*/ 	.word	0x00000000
	.align		4
        /*0004*/ 	.word	0xffffffff
	.align		4
        /*0008*/ 	.word	0x00000000
	.align		4
        /*000c*/ 	.word	0xfffffffe
	.align		4
        /*0010*/ 	.word	0x00000000
	.align		4
        /*0014*/ 	.word	0xfffffffd
	.align		4
        /*0018*/ 	.word	0x00000000
	.align		4
        /*001c*/ 	.word	0xfffffffc


//--------------------- .nv.constant4             --------------------------
	.section	.nv.constant4,"a",@progbits
	.align	8
	.align		8
.nv.constant4:
        /*0000*/ 	.dword	_ZN74_INTERNAL_cf142809_38_flash_fwd_hdim192_bf16_softcap_sm90_cu_60c5005d_33204cuda3std3__45__cpo5beginE
	.align		8
        /*0008*/ 	.dword	_ZN74_INTERNAL_cf142809_38_flash_fwd_hdim192_bf16_softcap_sm90_cu_60c5005d_33204cuda3std3__45__cpo3endE
	.align		8
        /*0010*/ 	.dword	_ZN74_INTERNAL_cf142809_38_flash_fwd_hdim192_bf16_softcap_sm90_cu_60c5005d_33204cuda3std3__45__cpo6cbeginE
	.align		8
        /*0018*/ 	.dword	_ZN74_INTERNAL_cf142809_38_flash_fwd_hdim192_bf16_softcap_sm90_cu_60c5005d_33204cuda3std3__45__cpo4cendE
	.align		8
        /*0020*/ 	.dword	_ZN74_INTERNAL_cf142809_38_flash_fwd_hdim192_bf16_softcap_sm90_cu_60c5005d_33204cuda3std3__476_GLOBAL__N__cf142809_38_flash_fwd_hdim192_bf16_softcap_sm90_cu_60c5005d_33206ignoreE
	.align		8
        /*0028*/ 	.dword	_ZN74_INTERNAL_cf142809_38_flash_fwd_hdim192_bf16_softcap_sm90_cu_60c5005d_33204cuda3std3__419piecewise_constructE
	.align		8
        /*0030*/ 	.dword	_ZN74_INTERNAL_cf142809_38_flash_fwd_hdim192_bf16_softcap_sm90_cu_60c5005d_33204cuda3std3__48in_placeE
	.align		8
        /*0038*/ 	.dword	_ZN74_INTERNAL_cf142809_38_flash_fwd_hdim192_bf16_softcap_sm90_cu_60c5005d_33204cuda3std6ranges3__45__cpo4swapE
	.align		8
        /*0040*/ 	.dword	_ZN74_INTERNAL_cf142809_38_flash_fwd_hdim192_bf16_softcap_sm90_cu_60c5005d_33204cuda3std6ranges3__45__cpo9iter_moveE
	.align		8
        /*0048*/ 	.dword	_ZN74_INTERNAL_cf142809_38_flash_fwd_hdim192_bf16_softcap_sm90_cu_60c5005d_33204cute7productE
	.align		8
        /*0050*/ 	.dword	_ZN74_INTERNAL_cf142809_38_flash_fwd_hdim192_bf16_softcap_sm90_cu_60c5005d_33204cute1_E


//--------------------- .text._ZN7cutlass13device_kernelIN5flash11enable_sm90INS1_16FlashAttnFwdSm90INS1_25CollectiveMainloopFwdSm90ILi2EN4cute5tupleIJNS5_1CILi1EEES8_S8_EEENS6_IJNS7_ILi128EEENS7_ILi112EEENS7_ILi192EEEEEELi192ENS_10bfloat16_tEfNS_4arch4Sm90ELb0ELb0ELb1ELb0ELb0ELb0ELb0ELb1ELb1ELb0ELb0ELb0EEENS1_21CollectiveEpilogueFwdINS6_IJSA_SC_SB_EEES9_SE_SG_Li256ELb0ELb0ELb0ELb0EEENS1_29StaticPersistentTileSchedulerILb0EEEEEEEEEvNT_6ParamsE --------------------------
	.section	.text._ZN7cutlass13device_kernelIN5flash11enable_sm90INS1_16FlashAttnFwdSm90INS1_25CollectiveMainloopFwdSm90ILi2EN4cute5tupleIJNS5_1CILi1EEES8_S8_EEENS6_IJNS7_ILi128EEENS7_ILi112EEENS7_ILi192EEEEEELi192ENS_10bfloat16_tEfNS_4arch4Sm90ELb0ELb0ELb1ELb0ELb0ELb0ELb0ELb1ELb1ELb0ELb0ELb0EEENS1_21CollectiveEpilogueFwdINS6_IJSA_SC_SB_EEES9_SE_SG_Li256ELb0ELb0ELb0ELb0EEENS1_29StaticPersistentTileSchedulerILb0EEEEEEEEEvNT_6ParamsE,"ax",@progbits
	.align	128
.text._ZN7cutlass13device_kernelIN5flash11enable_sm90INS1_16FlashAttnFwdSm90INS1_25CollectiveMainloopFwdSm90ILi2EN4cute5tupleIJNS5_1CILi1EEES8_S8_EEENS6_IJNS7_ILi128EEENS7_ILi112EEENS7_ILi192EEEEEELi192ENS_10bfloat16_tEfNS_4arch4Sm90ELb0ELb0ELb1ELb0ELb0ELb0ELb0ELb1ELb1ELb0ELb0ELb0EEENS1_21CollectiveEpilogueFwdINS6_IJSA_SC_SB_EEES9_SE_SG_Li256ELb0ELb0ELb0ELb0EEENS1_29StaticPersistentTileSchedulerILb0EEEEEEEEEvNT_6ParamsE:
        .type           _ZN7cutlass13device_kernelIN5flash11enable_sm90INS1_16FlashAttnFwdSm90INS1_25CollectiveMainloopFwdSm90ILi2EN4cute5tupleIJNS5_1CILi1EEES8_S8_EEENS6_IJNS7_ILi128EEENS7_ILi112EEENS7_ILi192EEEEEELi192ENS_10bfloat16_tEfNS_4arch4Sm90ELb0ELb0ELb1ELb0ELb0ELb0ELb0ELb1ELb1ELb0ELb0ELb0EEENS1_21CollectiveEpilogueFwdINS6_IJSA_SC_SB_EEES9_SE_SG_Li256ELb0ELb0ELb0ELb0EEENS1_29StaticPersistentTileSchedulerILb0EEEEEEEEEvNT_6ParamsE,@function
        .size           _ZN7cutlass13device_kernelIN5flash11enable_sm90INS1_16FlashAttnFwdSm90INS1_25CollectiveMainloopFwdSm90ILi2EN4cute5tupleIJNS5_1CILi1EEES8_S8_EEENS6_IJNS7_ILi128EEENS7_ILi112EEENS7_ILi192EEEEEELi192ENS_10bfloat16_tEfNS_4arch4Sm90ELb0ELb0ELb1ELb0ELb0ELb0ELb0ELb1ELb1ELb0ELb0ELb0EEENS1_21CollectiveEpilogueFwdINS6_IJSA_SC_SB_EEES9_SE_SG_Li256ELb0ELb0ELb0ELb0EEENS1_29StaticPersistentTileSchedulerILb0EEEEEEEEEvNT_6ParamsE,(.L_x_10 - _ZN7cutlass13device_kernelIN5flash11enable_sm90INS1_16FlashAttnFwdSm90INS1_25CollectiveMainloopFwdSm90ILi2EN4cute5tupleIJNS5_1CILi1EEES8_S8_EEENS6_IJNS7_ILi128EEENS7_ILi112EEENS7_ILi192EEEEEELi192ENS_10bfloat16_tEfNS_4arch4Sm90ELb0ELb0ELb1ELb0ELb0ELb0ELb0ELb1ELb1ELb0ELb0ELb0EEENS1_21CollectiveEpilogueFwdINS6_IJSA_SC_SB_EEES9_SE_SG_Li256ELb0ELb0ELb0ELb0EEENS1_29StaticPersistentTileSchedulerILb0EEEEEEEEEvNT_6ParamsE)
        .other          _ZN7cutlass13device_kernelIN5flash11enable_sm90INS1_16FlashAttnFwdSm90INS1_25CollectiveMainloopFwdSm90ILi2EN4cute5tupleIJNS5_1CILi1EEES8_S8_EEENS6_IJNS7_ILi128EEENS7_ILi112EEENS7_ILi192EEEEEELi192ENS_10bfloat16_tEfNS_4arch4Sm90ELb0ELb0ELb1ELb0ELb0ELb0ELb0ELb1ELb1ELb0ELb0ELb0EEENS1_21CollectiveEpilogueFwdINS6_IJSA_SC_SB_EEES9_SE_SG_Li256ELb0ELb0ELb0ELb0EEENS1_29StaticPersistentTileSchedulerILb0EEEEEEEEEvNT_6ParamsE,@"STO_CUDA_ENTRY STV_DEFAULT"
_ZN7cutlass13device_kernelIN5flash11enable_sm90INS1_16FlashAttnFwdSm90INS1_25CollectiveMainloopFwdSm90ILi2EN4cute5tupleIJNS5_1CILi1EEES8_S8_EEENS6_IJNS7_ILi128EEENS7_ILi112EEENS7_ILi192EEEEEELi192ENS_10bfloat16_tEfNS_4arch4Sm90ELb0ELb0ELb1ELb0ELb0ELb0ELb0ELb1ELb1ELb0ELb0ELb0EEENS1_21CollectiveEpilogueFwdINS6_IJSA_SC_SB_EEES9_SE_SG_Li256ELb0ELb0ELb0ELb0EEENS1_29StaticPersistentTileSchedulerILb0EEEEEEEEEvNT_6ParamsE:
[----:B------:R-:W-:Y:S01]  /*0000*/  LDC R1, c[0x0][0x37c] ;  /* 0x0000df00ff017b82 */ /* 0x000fe20000000800 */
[----:B------:R-:W-:Y:S05]  /*0010*/  EXIT ;  /* 0x000000000000794d */ /* 0x000fea0003800000 */
.L_x_0:
[----:B------:R-:W-:-:S00]  /*0020*/  BRA `(.L_x_0) ;  /* 0xfffffffc00fc7947 */ /* 0x000fc0000383ffff */
[----:B------:R-:W-:-:S00]  /*0030*/  NOP ;  /* 0x0000000000007918 */ /* 0x000fc00000000000 */
        /* <DEDUP_REMOVED lines=12> */
.L_x_10:


//--------------------- .text._ZN7cutlass13device_kernelIN5flash11enable_sm90INS1_16FlashAttnFwdSm90INS1_25CollectiveMainloopFwdSm90ILi2EN4cute5tupleIJNS5_1CILi2EEENS7_ILi1EEES9_EEENS6_IJNS7_ILi128EEENS7_ILi112EEENS7_ILi192EEEEEELi192ENS_10bfloat16_tEfNS_4arch4Sm90ELb0ELb0ELb1ELb0ELb0ELb0ELb0ELb1ELb1ELb0ELb0ELb0EEENS1_21CollectiveEpilogueFwdINS6_IJSB_SD_SC_EEESA_SF_SH_Li256ELb0ELb0ELb0ELb0EEENS1_29StaticPersistentTileSchedulerILb0EEEEEEEEEvNT_6ParamsE --------------------------
	.section	.text._ZN7cutlass13device_kernelIN5flash11enable_sm90INS1_16FlashAttnFwdSm90INS1_25CollectiveMainloopFwdSm90ILi2EN4cute5tupleIJNS5_1CILi2EEENS7_ILi1EEES9_EEENS6_IJNS7_ILi128EEENS7_ILi112EEENS7_ILi192EEEEEELi192ENS_10bfloat16_tEfNS_4arch4Sm90ELb0ELb0ELb1ELb0ELb0ELb0ELb0ELb1ELb1ELb0ELb0ELb0EEENS1_21CollectiveEpilogueFwdINS6_IJSB_SD_SC_EEESA_SF_SH_Li256ELb0ELb0ELb0ELb0EEENS1_29StaticPersistentTileSchedulerILb0EEEEEEEEEvNT_6ParamsE,"ax",@progbits
	.align	128
.text._ZN7cutlass13device_kernelIN5flash11enable_sm90INS1_16FlashAttnFwdSm90INS1_25CollectiveMainloopFwdSm90ILi2EN4cute5tupleIJNS5_1CILi2EEENS7_ILi1EEES9_EEENS6_IJNS7_ILi128EEENS7_ILi112EEENS7_ILi192EEEEEELi192ENS_10bfloat16_tEfNS_4arch4Sm90ELb0ELb0ELb1ELb0ELb0ELb0ELb0ELb1ELb1ELb0ELb0ELb0EEENS1_21CollectiveEpilogueFwdINS6_IJSB_SD_SC_EEESA_SF_SH_Li256ELb0ELb0ELb0ELb0EEENS1_29StaticPersistentTileSchedulerILb0EEEEEEEEEvNT_6ParamsE:
        .type           _ZN7cutlass13device_kernelIN5flash11enable_sm90INS1_16FlashAttnFwdSm90INS1_25CollectiveMainloopFwdSm90ILi2EN4cute5tupleIJNS5_1CILi2EEENS7_ILi1EEES9_EEENS6_IJNS7_ILi128EEENS7_ILi112EEENS7_ILi192EEEEEELi192ENS_10bfloat16_tEfNS_4arch4Sm90ELb0ELb0ELb1ELb0ELb0ELb0ELb0ELb1ELb1ELb0ELb0ELb0EEENS1_21CollectiveEpilogueFwdINS6_IJSB_SD_SC_EEESA_SF_SH_Li256ELb0ELb0ELb0ELb0EEENS1_29StaticPersistentTileSchedulerILb0EEEEEEEEEvNT_6ParamsE,@function
        .size           _ZN7cutlass13device_kernelIN5flash11enable_sm90INS1_16FlashAttnFwdSm90INS1_25CollectiveMainloopFwdSm90ILi2EN4cute5tupleIJNS5_1CILi2EEENS7_ILi1EEES9_EEENS6_IJNS7_ILi128EEENS7_ILi112EEENS7_ILi192EEEEEELi192ENS_10bfloat16_tEfNS_4arch4Sm90ELb0ELb0ELb1ELb0ELb0ELb0ELb0ELb1ELb1ELb0ELb0ELb0EEENS1_21CollectiveEpilogueFwdINS6_IJSB_SD_SC_EEESA_SF_SH_Li256ELb0ELb0ELb0ELb0EEENS1_29StaticPersistentTileSchedulerILb0EEEEEEEEEvNT_6ParamsE,(.L_x_11 - _ZN7cutlass13device_kernelIN5flash11enable_sm90INS1_16FlashAttnFwdSm90INS1_25CollectiveMainloopFwdSm90ILi2EN4cute5tupleIJNS5_1CILi2EEENS7_ILi1EEES9_EEENS6_IJNS7_ILi128EEENS7_ILi112EEENS7_ILi192EEEEEELi192ENS_10bfloat16_tEfNS_4arch4Sm90ELb0ELb0ELb1ELb0ELb0ELb0ELb0ELb1ELb1ELb0ELb0ELb0EEENS1_21CollectiveEpilogueFwdINS6_IJSB_SD_SC_EEESA_SF_SH_Li256ELb0ELb0ELb0ELb0EEENS1_29StaticPersistentTileSchedulerILb0EEEEEEEEEvNT_6ParamsE)
        .other          _ZN7cutlass13device_kernelIN5flash11enable_sm90INS1_16FlashAttnFwdSm90INS1_25CollectiveMainloopFwdSm90ILi2EN4cute5tupleIJNS5_1CILi2EEENS7_ILi1EEES9_EEENS6_IJNS7_ILi128EEENS7_ILi112EEENS7_ILi192EEEEEELi192ENS_10bfloat16_tEfNS_4arch4Sm90ELb0ELb0ELb1ELb0ELb0ELb0ELb0ELb1ELb1ELb0ELb0ELb0EEENS1_21CollectiveEpilogueFwdINS6_IJSB_SD_SC_EEESA_SF_SH_Li256ELb0ELb0ELb0ELb0EEENS1_29StaticPersistentTileSchedulerILb0EEEEEEEEEvNT_6ParamsE,@"STO_CUDA_ENTRY STV_DEFAULT"
_ZN7cutlass13device_kernelIN5flash11enable_sm90INS1_16FlashAttnFwdSm90INS1_25CollectiveMainloopFwdSm90ILi2EN4cute5tupleIJNS5_1CILi2EEENS7_ILi1EEES9_EEENS6_IJNS7_ILi128EEENS7_ILi112EEENS7_ILi192EEEEEELi192ENS_10bfloat16_tEfNS_4arch4Sm90ELb0ELb0ELb1ELb0ELb0ELb0ELb0ELb1ELb1ELb0ELb0ELb0EEENS1_21CollectiveEpilogueFwdINS6_IJSB_SD_SC_EEESA_SF_SH_Li256ELb0ELb0ELb0ELb0EEENS1_29StaticPersistentTileSchedulerILb0EEEEEEEEEvNT_6ParamsE:
[----:B------:R-:W-:Y:S01]  /*0000*/  LDC R1, c[0x0][0x37c] ;  /* 0x0000df00ff017b82 */ /* 0x000fe20000000800 */
[----:B------:R-:W-:Y:S05]  /*0010*/  EXIT ;  /* 0x000000000000794d */ /* 0x000fea0003800000 */
.L_x_1:
        /* <DEDUP_REMOVED lines=14> */
.L_x_11:


//--------------------- .text._ZN7cutlass13device_kernelIN5flash11enable_sm90INS1_16FlashAttnFwdSm90INS1_25CollectiveMainloopFwdSm90ILi2EN4cute5tupleIJNS5_1CILi1EEES8_S8_EEENS6_IJNS7_ILi128EEENS7_ILi112EEENS7_ILi192EEEEEELi192ENS_10bfloat16_tEfNS_4arch4Sm90ELb0ELb0ELb1ELb1ELb0ELb0ELb0ELb1ELb1ELb0ELb0ELb0EEENS1_21CollectiveEpilogueFwdINS6_IJSA_SC_SB_EEES9_SE_SG_Li256ELb1ELb0ELb0ELb0EEENS1_36VarlenDynamicPersistentTileSchedulerILi128ELi112ELi256ELi32ELb0ELb0ELb1ELb0ELb1ELb1EEEEEEEEEvNT_6ParamsE --------------------------
	.section	.text._ZN7cutlass13device_kernelIN5flash11enable_sm90INS1_16FlashAttnFwdSm90INS1_25CollectiveMainloopFwdSm90ILi2EN4cute5tupleIJNS5_1CILi1EEES8_S8_EEENS6_IJNS7_ILi128EEENS7_ILi112EEENS7_ILi192EEEEEELi192ENS_10bfloat16_tEfNS_4arch4Sm90ELb0ELb0ELb1ELb1ELb0ELb0ELb0ELb1ELb1ELb0ELb0ELb0EEENS1_21CollectiveEpilogueFwdINS6_IJSA_SC_SB_EEES9_SE_SG_Li256ELb1ELb0ELb0ELb0EEENS1_36VarlenDynamicPersistentTileSchedulerILi128ELi112ELi256ELi32ELb0ELb0ELb1ELb0ELb1ELb1EEEEEEEEEvNT_6ParamsE,"ax",@progbits
	.align	128
.text._ZN7cutlass13device_kernelIN5flash11enable_sm90INS1_16FlashAttnFwdSm90INS1_25CollectiveMainloopFwdSm90ILi2EN4cute5tupleIJNS5_1CILi1EEES8_S8_EEENS6_IJNS7_ILi128EEENS7_ILi112EEENS7_ILi192EEEEEELi192ENS_10bfloat16_tEfNS_4arch4Sm90ELb0ELb0ELb1ELb1ELb0ELb0ELb0ELb1ELb1ELb0ELb0ELb0EEENS1_21CollectiveEpilogueFwdINS6_IJSA_SC_SB_EEES9_SE_SG_Li256ELb1ELb0ELb0ELb0EEENS1_36VarlenDynamicPersistentTileSchedulerILi128ELi112ELi256ELi32ELb0ELb0ELb1ELb0ELb1ELb1EEEEEEEEEvNT_6ParamsE:
        .type           _ZN7cutlass13device_kernelIN5flash11enable_sm90INS1_16FlashAttnFwdSm90INS1_25CollectiveMainloopFwdSm90ILi2EN4cute5tupleIJNS5_1CILi1EEES8_S8_EEENS6_IJNS7_ILi128EEENS7_ILi112EEENS7_ILi192EEEEEELi192ENS_10bfloat16_tEfNS_4arch4Sm90ELb0ELb0ELb1ELb1ELb0ELb0ELb0ELb1ELb1ELb0ELb0ELb0EEENS1_21CollectiveEpilogueFwdINS6_IJSA_SC_SB_EEES9_SE_SG_Li256ELb1ELb0ELb0ELb0EEENS1_36VarlenDynamicPersistentTileSchedulerILi128ELi112ELi256ELi32ELb0ELb0ELb1ELb0ELb1ELb1EEEEEEEEEvNT_6ParamsE,@function
        .size           _ZN7cutlass13device_kernelIN5flash11enable_sm90INS1_16FlashAttnFwdSm90INS1_25CollectiveMainloopFwdSm90ILi2EN4cute5tupleIJNS5_1CILi1EEES8_S8_EEENS6_IJNS7_ILi128EEENS7_ILi112EEENS7_ILi192EEEEEELi192ENS_10bfloat16_tEfNS_4arch4Sm90ELb0ELb0ELb1ELb1ELb0ELb0ELb0ELb1ELb1ELb0ELb0ELb0EEENS1_21CollectiveEpilogueFwdINS6_IJSA_SC_SB_EEES9_SE_SG_Li256ELb1ELb0ELb0ELb0EEENS1_36VarlenDynamicPersistentTileSchedulerILi128ELi112ELi256ELi32ELb0ELb0ELb1ELb0ELb1ELb1EEEEEEEEEvNT_6ParamsE,(.L_x_12 - _ZN7cutlass13device_kernelIN5flash11enable_sm90INS1_16FlashAttnFwdSm90INS1_25CollectiveMainloopFwdSm90ILi2EN4cute5tupleIJNS5_1CILi1EEES8_S8_EEENS6_IJNS7_ILi128EEENS7_ILi112EEENS7_ILi192EEEEEELi192ENS_10bfloat16_tEfNS_4arch4Sm90ELb0ELb0ELb1ELb1ELb0ELb0ELb0ELb1ELb1ELb0ELb0ELb0EEENS1_21CollectiveEpilogueFwdINS6_IJSA_SC_SB_EEES9_SE_SG_Li256ELb1ELb0ELb0ELb0EEENS1_36VarlenDynamicPersistentTileSchedulerILi128ELi112ELi256ELi32ELb0ELb0ELb1ELb0ELb1ELb1EEEEEEEEEvNT_6ParamsE)
        .other          _ZN7cutlass13device_kernelIN5flash11enable_sm90INS1_16FlashAttnFwdSm90INS1_25CollectiveMainloopFwdSm90ILi2EN4cute5tupleIJNS5_1CILi1EEES8_S8_EEENS6_IJNS7_ILi128EEENS7_ILi112EEENS7_ILi192EEEEEELi192ENS_10bfloat16_tEfNS_4arch4Sm90ELb0ELb0ELb1ELb1ELb0ELb0ELb0ELb1ELb1ELb0ELb0ELb0EEENS1_21CollectiveEpilogueFwdINS6_IJSA_SC_SB_EEES9_SE_SG_Li256ELb1ELb0ELb0ELb0EEENS1_36VarlenDynamicPersistentTileSchedulerILi128ELi112ELi256ELi32ELb0ELb0ELb1ELb0ELb1ELb1EEEEEEEEEvNT_6ParamsE,@"STO_CUDA_ENTRY STV_DEFAULT"
_ZN7cutlass13device_kernelIN5flash11enable_sm90INS1_16FlashAttnFwdSm90INS1_25CollectiveMainloopFwdSm90ILi2EN4cute5tupleIJNS5_1CILi1EEES8_S8_EEENS6_IJNS7_ILi128EEENS7_ILi112EEENS7_ILi192EEEEEELi192ENS_10bfloat16_tEfNS_4arch4Sm90ELb0ELb0ELb1ELb1ELb0ELb0ELb0ELb1ELb1ELb0ELb0ELb0EEENS1_21CollectiveEpilogueFwdINS6_IJSA_SC_SB_EEES9_SE_SG_Li256ELb1ELb0ELb0ELb0EEENS1_36VarlenDynamicPersistentTileSchedulerILi128ELi112ELi256ELi32ELb0ELb0ELb1ELb0ELb1ELb1EEEEEEEEEvNT_6ParamsE:
[----:B------:R-:W-:Y:S01]  /*0000*/  LDC R1, c[0x0][0x37c] ;  /* 0x0000df00ff017b82 */ /* 0x000fe20000000800 */
[----:B------:R-:W-:Y:S05]  /*0010*/  EXIT ;  /* 0x000000000000794d */ /* 0x000fea0003800000 */
.L_x_2:
        /* <DEDUP_REMOVED lines=14> */
.L_x_12:


//--------------------- .text._ZN7cutlass13device_kernelIN5flash11enable_sm90INS1_16FlashAttnFwdSm90INS1_25CollectiveMainloopFwdSm90ILi2EN4cute5tupleIJNS5_1CILi1EEES8_S8_EEENS6_IJNS7_ILi128EEENS7_ILi112EEENS7_ILi192EEEEEELi192ENS_10bfloat16_tEfNS_4arch4Sm90ELb0ELb0ELb1ELb1ELb0ELb1ELb0ELb1ELb1ELb0ELb0ELb0EEENS1_21CollectiveEpilogueFwdINS6_IJSA_SC_SB_EEES9_SE_SG_Li256ELb1ELb0ELb0ELb0EEENS1_36VarlenDynamicPersistentTileSchedulerILi128ELi112ELi256ELi32ELb0ELb0ELb1ELb0ELb1ELb1EEEEEEEEEvNT_6ParamsE --------------------------
	.section	.text._ZN7cutlass13device_kernelIN5flash11enable_sm90INS1_16FlashAttnFwdSm90INS1_25CollectiveMainloopFwdSm90ILi2EN4cute5tupleIJNS5_1CILi1EEES8_S8_EEENS6_IJNS7_ILi128EEENS7_ILi112EEENS7_ILi192EEEEEELi192ENS_10bfloat16_tEfNS_4arch4Sm90ELb0ELb0ELb1ELb1ELb0ELb1ELb0ELb1ELb1ELb0ELb0ELb0EEENS1_21CollectiveEpilogueFwdINS6_IJSA_SC_SB_EEES9_SE_SG_Li256ELb1ELb0ELb0ELb0EEENS1_36VarlenDynamicPersistentTileSchedulerILi128ELi112ELi256ELi32ELb0ELb0ELb1ELb0ELb1ELb1EEEEEEEEEvNT_6ParamsE,"ax",@progbits
	.align	128
.text._ZN7cutlass13device_kernelIN5flash11enable_sm90INS1_16FlashAttnFwdSm90INS1_25CollectiveMainloopFwdSm90ILi2EN4cute5tupleIJNS5_1CILi1EEES8_S8_EEENS6_IJNS7_ILi128EEENS7_ILi112EEENS7_ILi192EEEEEELi192ENS_10bfloat16_tEfNS_4arch4Sm90ELb0ELb0ELb1ELb1ELb0ELb1ELb0ELb1ELb1ELb0ELb0ELb0EEENS1_21CollectiveEpilogueFwdINS6_IJSA_SC_SB_EEES9_SE_SG_Li256ELb1ELb0ELb0ELb0EEENS1_36VarlenDynamicPersistentTileSchedulerILi128ELi112ELi256ELi32ELb0ELb0ELb1ELb0ELb1ELb1EEEEEEEEEvNT_6ParamsE:
        .type           _ZN7cutlass13device_kernelIN5flash11enable_sm90INS1_16FlashAttnFwdSm90INS1_25CollectiveMainloopFwdSm90ILi2EN4cute5tupleIJNS5_1CILi1EEES8_S8_EEENS6_IJNS7_ILi128EEENS7_ILi112EEENS7_ILi192EEEEEELi192ENS_10bfloat16_tEfNS_4arch4Sm90ELb0ELb0ELb1ELb1ELb0ELb1ELb0ELb1ELb1ELb0ELb0ELb0EEENS1_21CollectiveEpilogueFwdINS6_IJSA_SC_SB_EEES9_SE_SG_Li256ELb1ELb0ELb0ELb0EEENS1_36VarlenDynamicPersistentTileSchedulerILi128ELi112ELi256ELi32ELb0ELb0ELb1ELb0ELb1ELb1EEEEEEEEEvNT_6ParamsE,@function
        .size           _ZN7cutlass13device_kernelIN5flash11enable_sm90INS1_16FlashAttnFwdSm90INS1_25CollectiveMainloopFwdSm90ILi2EN4cute5tupleIJNS5_1CILi1EEES8_S8_EEENS6_IJNS7_ILi128EEENS7_ILi112EEENS7_ILi192EEEEEELi192ENS_10bfloat16_tEfNS_4arch4Sm90ELb0ELb0ELb1ELb1ELb0ELb1ELb0ELb1ELb1ELb0ELb0ELb0EEENS1_21CollectiveEpilogueFwdINS6_IJSA_SC_SB_EEES9_SE_SG_Li256ELb1ELb0ELb0ELb0EEENS1_36VarlenDynamicPersistentTileSchedulerILi128ELi112ELi256ELi32ELb0ELb0ELb1ELb0ELb1ELb1EEEEEEEEEvNT_6ParamsE,(.L_x_13 - _ZN7cutlass13device_kernelIN5flash11enable_sm90INS1_16FlashAttnFwdSm90INS1_25CollectiveMainloopFwdSm90ILi2EN4cute5tupleIJNS5_1CILi1EEES8_S8_EEENS6_IJNS7_ILi128EEENS7_ILi112EEENS7_ILi192EEEEEELi192ENS_10bfloat16_tEfNS_4arch4Sm90ELb0ELb0ELb1ELb1ELb0ELb1ELb0ELb1ELb1ELb0ELb0ELb0EEENS1_21CollectiveEpilogueFwdINS6_IJSA_SC_SB_EEES9_SE_SG_Li256ELb1ELb0ELb0ELb0EEENS1_36VarlenDynamicPersistentTileSchedulerILi128ELi112ELi256ELi32ELb0ELb0ELb1ELb0ELb1ELb1EEEEEEEEEvNT_6ParamsE)
        .other          _ZN7cutlass13device_kernelIN5flash11enable_sm90INS1_16FlashAttnFwdSm90INS1_25CollectiveMainloopFwdSm90ILi2EN4cute5tupleIJNS5_1CILi1EEES8_S8_EEENS6_IJNS7_ILi128EEENS7_ILi112EEENS7_ILi192EEEEEELi192ENS_10bfloat16_tEfNS_4arch4Sm90ELb0ELb0ELb1ELb1ELb0ELb1ELb0ELb1ELb1ELb0ELb0ELb0EEENS1_21CollectiveEpilogueFwdINS6_IJSA_SC_SB_EEES9_SE_SG_Li256ELb1ELb0ELb0ELb0EEENS1_36VarlenDynamicPersistentTileSchedulerILi128ELi112ELi256ELi32ELb0ELb0ELb1ELb0ELb1ELb1EEEEEEEEEvNT_6ParamsE,@"STO_CUDA_ENTRY STV_DEFAULT"
_ZN7cutlass13device_kernelIN5flash11enable_sm90INS1_16FlashAttnFwdSm90INS1_25CollectiveMainloopFwdSm90ILi2EN4cute5tupleIJNS5_1CILi1EEES8_S8_EEENS6_IJNS7_ILi128EEENS7_ILi112EEENS7_ILi192EEEEEELi192ENS_10bfloat16_tEfNS_4arch4Sm90ELb0ELb0ELb1ELb1ELb0ELb1ELb0ELb1ELb1ELb0ELb0ELb0EEENS1_21CollectiveEpilogueFwdINS6_IJSA_SC_SB_EEES9_SE_SG_Li256ELb1ELb0ELb0ELb0EEENS1_36VarlenDynamicPersistentTileSchedulerILi128ELi112ELi256ELi32ELb0ELb0ELb1ELb0ELb1ELb1EEEEEEEEEvNT_6ParamsE:
[----:B------:R-:W-:Y:S01]  /*0000*/  LDC R1, c[0x0][0x37c] ;  /* 0x0000df00ff017b82 */ /* 0x000fe20000000800 */
[----:B------:R-:W-:Y:S05]  /*0010*/  EXIT ;  /* 0x000000000000794d */ /* 0x000fea0003800000 */
.L_x_3:
        /* <DEDUP_REMOVED lines=14> */
.L_x_13:


//--------------------- .text._ZN7cutlass13device_kernelIN5flash11enable_sm90INS1_16FlashAttnFwdSm90INS1_25CollectiveMainloopFwdSm90ILi2EN4cute5tupleIJNS5_1CILi1EEES8_S8_EEENS6_IJNS7_ILi128EEENS7_ILi96EEENS7_ILi192EEEEEELi192ENS_10bfloat16_tEfNS_4arch4Sm90ELb0ELb1ELb1ELb0ELb0ELb0ELb0ELb1ELb1ELb0ELb0ELb0EEENS1_21CollectiveEpilogueFwdINS6_IJSA_SC_SB_EEES9_SE_SG_Li256ELb0ELb0ELb0ELb0EEENS1_30DynamicPersistentTileSchedulerILi256ELi32ELb0ELb0ELb1EEEEEEEEEvNT_6ParamsE --------------------------
	.section	.text._ZN7cutlass13device_kernelIN5flash11enable_sm90INS1_16FlashAttnFwdSm90INS1_25CollectiveMainloopFwdSm90ILi2EN4cute5tupleIJNS5_1CILi1EEES8_S8_EEENS6_IJNS7_ILi128EEENS7_ILi96EEENS7_ILi192EEEEEELi192ENS_10bfloat16_tEfNS_4arch4Sm90ELb0ELb1ELb1ELb0ELb0ELb0ELb0ELb1ELb1ELb0ELb0ELb0EEENS1_21CollectiveEpilogueFwdINS6_IJSA_SC_SB_EEES9_SE_SG_Li256ELb0ELb0ELb0ELb0EEENS1_30DynamicPersistentTileSchedulerILi256ELi32ELb0ELb0ELb1EEEEEEEEEvNT_6ParamsE,"ax",@progbits
	.align	128
.text._ZN7cutlass13device_kernelIN5flash11enable_sm90INS1_16FlashAttnFwdSm90INS1_25CollectiveMainloopFwdSm90ILi2EN4cute5tupleIJNS5_1CILi1EEES8_S8_EEENS6_IJNS7_ILi128EEENS7_ILi96EEENS7_ILi192EEEEEELi192ENS_10bfloat16_tEfNS_4arch4Sm90ELb0ELb1ELb1ELb0ELb0ELb0ELb0ELb1ELb1ELb0ELb0ELb0EEENS1_21CollectiveEpilogueFwdINS6_IJSA_SC_SB_EEES9_SE_SG_Li256ELb0ELb0ELb0ELb0EEENS1_30DynamicPersistentTileSchedulerILi256ELi32ELb0ELb0ELb1EEEEEEEEEvNT_6ParamsE:
        .type           _ZN7cutlass13device_kernelIN5flash11enable_sm90INS1_16FlashAttnFwdSm90INS1_25CollectiveMainloopFwdSm90ILi2EN4cute5tupleIJNS5_1CILi1EEES8_S8_EEENS6_IJNS7_ILi128EEENS7_ILi96EEENS7_ILi192EEEEEELi192ENS_10bfloat16_tEfNS_4arch4Sm90ELb0ELb1ELb1ELb0ELb0ELb0ELb0ELb1ELb1ELb0ELb0ELb0EEENS1_21CollectiveEpilogueFwdINS6_IJSA_SC_SB_EEES9_SE_SG_Li256ELb0ELb0ELb0ELb0EEENS1_30DynamicPersistentTileSchedulerILi256ELi32ELb0ELb0ELb1EEEEEEEEEvNT_6ParamsE,@function
        .size           _ZN7cutlass13device_kernelIN5flash11enable_sm90INS1_16FlashAttnFwdSm90INS1_25CollectiveMainloopFwdSm90ILi2EN4cute5tupleIJNS5_1CILi1EEES8_S8_EEENS6_IJNS7_ILi128EEENS7_ILi96EEENS7_ILi192EEEEEELi192ENS_10bfloat16_tEfNS_4arch4Sm90ELb0ELb1ELb1ELb0ELb0ELb0ELb0ELb1ELb1ELb0ELb0ELb0EEENS1_21CollectiveEpilogueFwdINS6_IJSA_SC_SB_EEES9_SE_SG_Li256ELb0ELb0ELb0ELb0EEENS1_30DynamicPersistentTileSchedulerILi256ELi32ELb0ELb0ELb1EEEEEEEEEvNT_6ParamsE,(.L_x_14 - _ZN7cutlass13device_kernelIN5flash11enable_sm90INS1_16FlashAttnFwdSm90INS1_25CollectiveMainloopFwdSm90ILi2EN4cute5tupleIJNS5_1CILi1EEES8_S8_EEENS6_IJNS7_ILi128EEENS7_ILi96EEENS7_ILi192EEEEEELi192ENS_10bfloat16_tEfNS_4arch4Sm90ELb0ELb1ELb1ELb0ELb0ELb0ELb0ELb1ELb1ELb0ELb0ELb0EEENS1_21CollectiveEpilogueFwdINS6_IJSA_SC_SB_EEES9_SE_SG_Li256ELb0ELb0ELb0ELb0EEENS1_30DynamicPersistentTileSchedulerILi256ELi32ELb0ELb0ELb1EEEEEEEEEvNT_6ParamsE)
        .other          _ZN7cutlass13device_kernelIN5flash11enable_sm90INS1_16FlashAttnFwdSm90INS1_25CollectiveMainloopFwdSm90ILi2EN4cute5tupleIJNS5_1CILi1EEES8_S8_EEENS6_IJNS7_ILi128EEENS7_ILi96EEENS7_ILi192EEEEEELi192ENS_10bfloat16_tEfNS_4arch4Sm90ELb0ELb1ELb1ELb0ELb0ELb0ELb0ELb1ELb1ELb0ELb0ELb0EEENS1_21CollectiveEpilogueFwdINS6_IJSA_SC_SB_EEES9_SE_SG_Li256ELb0ELb0ELb0ELb0EEENS1_30DynamicPersistentTileSchedulerILi256ELi32ELb0ELb0ELb1EEEEEEEEEvNT_6ParamsE,@"STO_CUDA_ENTRY STV_DEFAULT"
_ZN7cutlass13device_kernelIN5flash11enable_sm90INS1_16FlashAttnFwdSm90INS1_25CollectiveMainloopFwdSm90ILi2EN4cute5tupleIJNS5_1CILi1EEES8_S8_EEENS6_IJNS7_ILi128EEENS7_ILi96EEENS7_ILi192EEEEEELi192ENS_10bfloat16_tEfNS_4arch4Sm90ELb0ELb1ELb1ELb0ELb0ELb0ELb0ELb1ELb1ELb0ELb0ELb0EEENS1_21CollectiveEpilogueFwdINS6_IJSA_SC_SB_EEES9_SE_SG_Li256ELb0ELb0ELb0ELb0EEENS1_30DynamicPersistentTileSchedulerILi256ELi32ELb0ELb0ELb1EEEEEEEEEvNT_6ParamsE:
[----:B------:R-:W-:Y:S01]  /*0000*/  LDC R1, c[0x0][0x37c] ;  /* 0x0000df00ff017b82 */ /* 0x000fe20000000800 */
[----:B------:R-:W-:Y:S05]  /*0010*/  EXIT ;  /* 0x000000000000794d */ /* 0x000fea0003800000 */
.L_x_4:
        /* <DEDUP_REMOVED lines=14> */
.L_x_14:


//--------------------- .text._ZN7cutlass13device_kernelIN5flash11enable_sm90INS1_16FlashAttnFwdSm90INS1_25CollectiveMainloopFwdSm90ILi2EN4cute5tupleIJNS5_1CILi1EEES8_S8_EEENS6_IJNS7_ILi128EEENS7_ILi96EEENS7_ILi192EEEEEELi192ENS_10bfloat16_tEfNS_4arch4Sm90ELb0ELb1ELb1ELb1ELb0ELb0ELb0ELb1ELb1ELb0ELb0ELb0EEENS1_21CollectiveEpilogueFwdINS6_IJSA_SC_SB_EEES9_SE_SG_Li256ELb1ELb0ELb0ELb0EEENS1_36VarlenDynamicPersistentTileSchedulerILi128ELi96ELi256ELi32ELb0ELb0ELb1ELb1ELb0ELb1EEEEEEEEEvNT_6ParamsE --------------------------
	.section	.text._ZN7cutlass13device_kernelIN5flash11enable_sm90INS1_16FlashAttnFwdSm90INS1_25CollectiveMainloopFwdSm90ILi2EN4cute5tupleIJNS5_1CILi1EEES8_S8_EEENS6_IJNS7_ILi128EEENS7_ILi96EEENS7_ILi192EEEEEELi192ENS_10bfloat16_tEfNS_4arch4Sm90ELb0ELb1ELb1ELb1ELb0ELb0ELb0ELb1ELb1ELb0ELb0ELb0EEENS1_21CollectiveEpilogueFwdINS6_IJSA_SC_SB_EEES9_SE_SG_Li256ELb1ELb0ELb0ELb0EEENS1_36VarlenDynamicPersistentTileSchedulerILi128ELi96ELi256ELi32ELb0ELb0ELb1ELb1ELb0ELb1EEEEEEEEEvNT_6ParamsE,"ax",@progbits
	.align	128
.text._ZN7cutlass13device_kernelIN5flash11enable_sm90INS1_16FlashAttnFwdSm90INS1_25CollectiveMainloopFwdSm90ILi2EN4cute5tupleIJNS5_1CILi1EEES8_S8_EEENS6_IJNS7_ILi128EEENS7_ILi96EEENS7_ILi192EEEEEELi192ENS_10bfloat16_tEfNS_4arch4Sm90ELb0ELb1ELb1ELb1ELb0ELb0ELb0ELb1ELb1ELb0ELb0ELb0EEENS1_21CollectiveEpilogueFwdINS6_IJSA_SC_SB_EEES9_SE_SG_Li256ELb1ELb0ELb0ELb0EEENS1_36VarlenDynamicPersistentTileSchedulerILi128ELi96ELi256ELi32ELb0ELb0ELb1ELb1ELb0ELb1EEEEEEEEEvNT_6ParamsE:
        .type           _ZN7cutlass13device_kernelIN5flash11enable_sm90INS1_16FlashAttnFwdSm90INS1_25CollectiveMainloopFwdSm90ILi2EN4cute5tupleIJNS5_1CILi1EEES8_S8_EEENS6_IJNS7_ILi128EEENS7_ILi96EEENS7_ILi192EEEEEELi192ENS_10bfloat16_tEfNS_4arch4Sm90ELb0ELb1ELb1ELb1ELb0ELb0ELb0ELb1ELb1ELb0ELb0ELb0EEENS1_21CollectiveEpilogueFwdINS6_IJSA_SC_SB_EEES9_SE_SG_Li256ELb1ELb0ELb0ELb0EEENS1_36VarlenDynamicPersistentTileSchedulerILi128ELi96ELi256ELi32ELb0ELb0ELb1ELb1ELb0ELb1EEEEEEEEEvNT_6ParamsE,@function
        .size           _ZN7cutlass13device_kernelIN5flash11enable_sm90INS1_16FlashAttnFwdSm90INS1_25CollectiveMainloopFwdSm90ILi2EN4cute5tupleIJNS5_1CILi1EEES8_S8_EEENS6_IJNS7_ILi128EEENS7_ILi96EEENS7_ILi192EEEEEELi192ENS_10bfloat16_tEfNS_4arch4Sm90ELb0ELb1ELb1ELb1ELb0ELb0ELb0ELb1ELb1ELb0ELb0ELb0EEENS1_21CollectiveEpilogueFwdINS6_IJSA_SC_SB_EEES9_SE_SG_Li256ELb1ELb0ELb0ELb0EEENS1_36VarlenDynamicPersistentTileSchedulerILi128ELi96ELi256ELi32ELb0ELb0ELb1ELb1ELb0ELb1EEEEEEEEEvNT_6ParamsE,(.L_x_15 - _ZN7cutlass13device_kernelIN5flash11enable_sm90INS1_16FlashAttnFwdSm90INS1_25CollectiveMainloopFwdSm90ILi2EN4cute5tupleIJNS5_1CILi1EEES8_S8_EEENS6_IJNS7_ILi128EEENS7_ILi96EEENS7_ILi192EEEEEELi192ENS_10bfloat16_tEfNS_4arch4Sm90ELb0ELb1ELb1ELb1ELb0ELb0ELb0ELb1ELb1ELb0ELb0ELb0EEENS1_21CollectiveEpilogueFwdINS6_IJSA_SC_SB_EEES9_SE_SG_Li256ELb1ELb0ELb0ELb0EEENS1_36VarlenDynamicPersistentTileSchedulerILi128ELi96ELi256ELi32ELb0ELb0ELb1ELb1ELb0ELb1EEEEEEEEEvNT_6ParamsE)
        .other          _ZN7cutlass13device_kernelIN5flash11enable_sm90INS1_16FlashAttnFwdSm90INS1_25CollectiveMainloopFwdSm90ILi2EN4cute5tupleIJNS5_1CILi1EEES8_S8_EEENS6_IJNS7_ILi128EEENS7_ILi96EEENS7_ILi192EEEEEELi192ENS_10bfloat16_tEfNS_4arch4Sm90ELb0ELb1ELb1ELb1ELb0ELb0ELb0ELb1ELb1ELb0ELb0ELb0EEENS1_21CollectiveEpilogueFwdINS6_IJSA_SC_SB_EEES9_SE_SG_Li256ELb1ELb0ELb0ELb0EEENS1_36VarlenDynamicPersistentTileSchedulerILi128ELi96ELi256ELi32ELb0ELb0ELb1ELb1ELb0ELb1EEEEEEEEEvNT_6ParamsE,@"STO_CUDA_ENTRY STV_DEFAULT"
_ZN7cutlass13device_kernelIN5flash11enable_sm90INS1_16FlashAttnFwdSm90INS1_25CollectiveMainloopFwdSm90ILi2EN4cute5tupleIJNS5_1CILi1EEES8_S8_EEENS6_IJNS7_ILi128EEENS7_ILi96EEENS7_ILi192EEEEEELi192ENS_10bfloat16_tEfNS_4arch4Sm90ELb0ELb1ELb1ELb1ELb0ELb0ELb0ELb1ELb1ELb0ELb0ELb0EEENS1_21CollectiveEpilogueFwdINS6_IJSA_SC_SB_EEES9_SE_SG_Li256ELb1ELb0ELb0ELb0EEENS1_36VarlenDynamicPersistentTileSchedulerILi128ELi96ELi256ELi32ELb0ELb0ELb1ELb1ELb0ELb1EEEEEEEEEvNT_6ParamsE:
[----:B------:R-:W-:Y:S01]  /*0000*/  LDC R1, c[0x0][0x37c] ;  /* 0x0000df00ff017b82 */ /* 0x000fe20000000800 */
[----:B------:R-:W-:Y:S05]  /*0010*/  EXIT ;  /* 0x000000000000794d */ /* 0x000fea0003800000 */
.L_x_5:
        /* <DEDUP_REMOVED lines=14> */
.L_x_15:


//--------------------- .text._ZN7cutlass13device_kernelIN5flash11enable_sm90INS1_16FlashAttnFwdSm90INS1_25CollectiveMainloopFwdSm90ILi2EN4cute5tupleIJNS5_1CILi1EEES8_S8_EEENS6_IJNS7_ILi128EEENS7_ILi96EEENS7_ILi192EEEEEELi192ENS_10bfloat16_tEfNS_4arch4Sm90ELb0ELb1ELb1ELb1ELb0ELb1ELb0ELb1ELb1ELb0ELb0ELb0EEENS1_21CollectiveEpilogueFwdINS6_IJSA_SC_SB_EEES9_SE_SG_Li256ELb1ELb0ELb0ELb0EEENS1_36VarlenDynamicPersistentTileSchedulerILi128ELi96ELi256ELi32ELb0ELb0ELb1ELb1ELb0ELb1EEEEEEEEEvNT_6ParamsE --------------------------
	.section	.text._ZN7cutlass13device_kernelIN5flash11enable_sm90INS1_16FlashAttnFwdSm90INS1_25CollectiveMainloopFwdSm90ILi2EN4cute5tupleIJNS5_1CILi1EEES8_S8_EEENS6_IJNS7_ILi128EEENS7_ILi96EEENS7_ILi192EEEEEELi192ENS_10bfloat16_tEfNS_4arch4Sm90ELb0ELb1ELb1ELb1ELb0ELb1ELb0ELb1ELb1ELb0ELb0ELb0EEENS1_21CollectiveEpilogueFwdINS6_IJSA_SC_SB_EEES9_SE_SG_Li256ELb1ELb0ELb0ELb0EEENS1_36VarlenDynamicPersistentTileSchedulerILi128ELi96ELi256ELi32ELb0ELb0ELb1ELb1ELb0ELb1EEEEEEEEEvNT_6ParamsE,"ax",@progbits
	.align	128
.text._ZN7cutlass13device_kernelIN5flash11enable_sm90INS1_16FlashAttnFwdSm90INS1_25CollectiveMainloopFwdSm90ILi2EN4cute5tupleIJNS5_1CILi1EEES8_S8_EEENS6_IJNS7_ILi128EEENS7_ILi96EEENS7_ILi192EEEEEELi192ENS_10bfloat16_tEfNS_4arch4Sm90ELb0ELb1ELb1ELb1ELb0ELb1ELb0ELb1ELb1ELb0ELb0ELb0EEENS1_21CollectiveEpilogueFwdINS6_IJSA_SC_SB_EEES9_SE_SG_Li256ELb1ELb0ELb0ELb0EEENS1_36VarlenDynamicPersistentTileSchedulerILi128ELi96ELi256ELi32ELb0ELb0ELb1ELb1ELb0ELb1EEEEEEEEEvNT_6ParamsE:
        .type           _ZN7cutlass13device_kernelIN5flash11enable_sm90INS1_16FlashAttnFwdSm90INS1_25CollectiveMainloopFwdSm90ILi2EN4cute5tupleIJNS5_1CILi1EEES8_S8_EEENS6_IJNS7_ILi128EEENS7_ILi96EEENS7_ILi192EEEEEELi192ENS_10bfloat16_tEfNS_4arch4Sm90ELb0ELb1ELb1ELb1ELb0ELb1ELb0ELb1ELb1ELb0ELb0ELb0EEENS1_21CollectiveEpilogueFwdINS6_IJSA_SC_SB_EEES9_SE_SG_Li256ELb1ELb0ELb0ELb0EEENS1_36VarlenDynamicPersistentTileSchedulerILi128ELi96ELi256ELi32ELb0ELb0ELb1ELb1ELb0ELb1EEEEEEEEEvNT_6ParamsE,@function
        .size           _ZN7cutlass13device_kernelIN5flash11enable_sm90INS1_16FlashAttnFwdSm90INS1_25CollectiveMainloopFwdSm90ILi2EN4cute5tupleIJNS5_1CILi1EEES8_S8_EEENS6_IJNS7_ILi128EEENS7_ILi96EEENS7_ILi192EEEEEELi192ENS_10bfloat16_tEfNS_4arch4Sm90ELb0ELb1ELb1ELb1ELb0ELb1ELb0ELb1ELb1ELb0ELb0ELb0EEENS1_21CollectiveEpilogueFwdINS6_IJSA_SC_SB_EEES9_SE_SG_Li256ELb1ELb0ELb0ELb0EEENS1_36VarlenDynamicPersistentTileSchedulerILi128ELi96ELi256ELi32ELb0ELb0ELb1ELb1ELb0ELb1EEEEEEEEEvNT_6ParamsE,(.L_x_16 - _ZN7cutlass13device_kernelIN5flash11enable_sm90INS1_16FlashAttnFwdSm90INS1_25CollectiveMainloopFwdSm90ILi2EN4cute5tupleIJNS5_1CILi1EEES8_S8_EEENS6_IJNS7_ILi128EEENS7_ILi96EEENS7_ILi192EEEEEELi192ENS_10bfloat16_tEfNS_4arch4Sm90ELb0ELb1ELb1ELb1ELb0ELb1ELb0ELb1ELb1ELb0ELb0ELb0EEENS1_21CollectiveEpilogueFwdINS6_IJSA_SC_SB_EEES9_SE_SG_Li256ELb1ELb0ELb0ELb0EEENS1_36VarlenDynamicPersistentTileSchedulerILi128ELi96ELi256ELi32ELb0ELb0ELb1ELb1ELb0ELb1EEEEEEEEEvNT_6ParamsE)
        .other          _ZN7cutlass13device_kernelIN5flash11enable_sm90INS1_16FlashAttnFwdSm90INS1_25CollectiveMainloopFwdSm90ILi2EN4cute5tupleIJNS5_1CILi1EEES8_S8_EEENS6_IJNS7_ILi128EEENS7_ILi96EEENS7_ILi192EEEEEELi192ENS_10bfloat16_tEfNS_4arch4Sm90ELb0ELb1ELb1ELb1ELb0ELb1ELb0ELb1ELb1ELb0ELb0ELb0EEENS1_21CollectiveEpilogueFwdINS6_IJSA_SC_SB_EEES9_SE_SG_Li256ELb1ELb0ELb0ELb0EEENS1_36VarlenDynamicPersistentTileSchedulerILi128ELi96ELi256ELi32ELb0ELb0ELb1ELb1ELb0ELb1EEEEEEEEEvNT_6ParamsE,@"STO_CUDA_ENTRY STV_DEFAULT"
_ZN7cutlass13device_kernelIN5flash11enable_sm90INS1_16FlashAttnFwdSm90INS1_25CollectiveMainloopFwdSm90ILi2EN4cute5tupleIJNS5_1CILi1EEES8_S8_EEENS6_IJNS7_ILi128EEENS7_ILi96EEENS7_ILi192EEEEEELi192ENS_10bfloat16_tEfNS_4arch4Sm90ELb0ELb1ELb1ELb1ELb0ELb1ELb0ELb1ELb1ELb0ELb0ELb0EEENS1_21CollectiveEpilogueFwdINS6_IJSA_SC_SB_EEES9_SE_SG_Li256ELb1ELb0ELb0ELb0EEENS1_36VarlenDynamicPersistentTileSchedulerILi128ELi96ELi256ELi32ELb0ELb0ELb1ELb1ELb0ELb1EEEEEEEEEvNT_6ParamsE:
[----:B------:R-:W-:Y:S01]  /*0000*/  LDC R1, c[0x0][0x37c] ;  /* 0x0000df00ff017b82 */ /* 0x000fe20000000800 */
[----:B------:R-:W-:Y:S05]  /*0010*/  EXIT ;  /* 0x000000000000794d */ /* 0x000fea0003800000 */
.L_x_6:
        /* <DEDUP_REMOVED lines=14> */
.L_x_16:


//--------------------- .text._ZN7cutlass13device_kernelIN5flash11enable_sm90INS1_16FlashAttnFwdSm90INS1_25CollectiveMainloopFwdSm90ILi2EN4cute5tupleIJNS5_1CILi1EEES8_S8_EEENS6_IJNS7_ILi128EEENS7_ILi112EEENS7_ILi192EEEEEELi192ENS_10bfloat16_tEfNS_4arch4Sm90ELb1ELb0ELb1ELb0ELb0ELb0ELb0ELb1ELb1ELb0ELb0ELb0EEENS1_21CollectiveEpilogueFwdINS6_IJSA_SC_SB_EEES9_SE_SG_Li256ELb0ELb0ELb0ELb0EEENS1_30DynamicPersistentTileSchedulerILi256ELi32ELb0ELb0ELb1EEEEEEEEEvNT_6ParamsE --------------------------
	.section	.text._ZN7cutlass13device_kernelIN5flash11enable_sm90INS1_16FlashAttnFwdSm90INS1_25CollectiveMainloopFwdSm90ILi2EN4cute5tupleIJNS5_1CILi1EEES8_S8_EEENS6_IJNS7_ILi128EEENS7_ILi112EEENS7_ILi192EEEEEELi192ENS_10bfloat16_tEfNS_4arch4Sm90ELb1ELb0ELb1ELb0ELb0ELb0ELb0ELb1ELb1ELb0ELb0ELb0EEENS1_21CollectiveEpilogueFwdINS6_IJSA_SC_SB_EEES9_SE_SG_Li256ELb0ELb0ELb0ELb0EEENS1_30DynamicPersistentTileSchedulerILi256ELi32ELb0ELb0ELb1EEEEEEEEEvNT_6ParamsE,"ax",@progbits
	.align	128
.text._ZN7cutlass13device_kernelIN5flash11enable_sm90INS1_16FlashAttnFwdSm90INS1_25CollectiveMainloopFwdSm90ILi2EN4cute5tupleIJNS5_1CILi1EEES8_S8_EEENS6_IJNS7_ILi128EEENS7_ILi112EEENS7_ILi192EEEEEELi192ENS_10bfloat16_tEfNS_4arch4Sm90ELb1ELb0ELb1ELb0ELb0ELb0ELb0ELb1ELb1ELb0ELb0ELb0EEENS1_21CollectiveEpilogueFwdINS6_IJSA_SC_SB_EEES9_SE_SG_Li256ELb0ELb0ELb0ELb0EEENS1_30DynamicPersistentTileSchedulerILi256ELi32ELb0ELb0ELb1EEEEEEEEEvNT_6ParamsE:
        .type           _ZN7cutlass13device_kernelIN5flash11enable_sm90INS1_16FlashAttnFwdSm90INS1_25CollectiveMainloopFwdSm90ILi2EN4cute5tupleIJNS5_1CILi1EEES8_S8_EEENS6_IJNS7_ILi128EEENS7_ILi112EEENS7_ILi192EEEEEELi192ENS_10bfloat16_tEfNS_4arch4Sm90ELb1ELb0ELb1ELb0ELb0ELb0ELb0ELb1ELb1ELb0ELb0ELb0EEENS1_21CollectiveEpilogueFwdINS6_IJSA_SC_SB_EEES9_SE_SG_Li256ELb0ELb0ELb0ELb0EEENS1_30DynamicPersistentTileSchedulerILi256ELi32ELb0ELb0ELb1EEEEEEEEEvNT_6ParamsE,@function
        .size           _ZN7cutlass13device_kernelIN5flash11enable_sm90INS1_16FlashAttnFwdSm90INS1_25CollectiveMainloopFwdSm90ILi2EN4cute5tupleIJNS5_1CILi1EEES8_S8_EEENS6_IJNS7_ILi128EEENS7_ILi112EEENS7_ILi192EEEEEELi192ENS_10bfloat16_tEfNS_4arch4Sm90ELb1ELb0ELb1ELb0ELb0ELb0ELb0ELb1ELb1ELb0ELb0ELb0EEENS1_21CollectiveEpilogueFwdINS6_IJSA_SC_SB_EEES9_SE_SG_Li256ELb0ELb0ELb0ELb0EEENS1_30DynamicPersistentTileSchedulerILi256ELi32ELb0ELb0ELb1EEEEEEEEEvNT_6ParamsE,(.L_x_17 - _ZN7cutlass13device_kernelIN5flash11enable_sm90INS1_16FlashAttnFwdSm90INS1_25CollectiveMainloopFwdSm90ILi2EN4cute5tupleIJNS5_1CILi1EEES8_S8_EEENS6_IJNS7_ILi128EEENS7_ILi112EEENS7_ILi192EEEEEELi192ENS_10bfloat16_tEfNS_4arch4Sm90ELb1ELb0ELb1ELb0ELb0ELb0ELb0ELb1ELb1ELb0ELb0ELb0EEENS1_21CollectiveEpilogueFwdINS6_IJSA_SC_SB_EEES9_SE_SG_Li256ELb0ELb0ELb0ELb0EEENS1_30DynamicPersistentTileSchedulerILi256ELi32ELb0ELb0ELb1EEEEEEEEEvNT_6ParamsE)
        .other          _ZN7cutlass13device_kernelIN5flash11enable_sm90INS1_16FlashAttnFwdSm90INS1_25CollectiveMainloopFwdSm90ILi2EN4cute5tupleIJNS5_1CILi1EEES8_S8_EEENS6_IJNS7_ILi128EEENS7_ILi112EEENS7_ILi192EEEEEELi192ENS_10bfloat16_tEfNS_4arch4Sm90ELb1ELb0ELb1ELb0ELb0ELb0ELb0ELb1ELb1ELb0ELb0ELb0EEENS1_21CollectiveEpilogueFwdINS6_IJSA_SC_SB_EEES9_SE_SG_Li256ELb0ELb0ELb0ELb0EEENS1_30DynamicPersistentTileSchedulerILi256ELi32ELb0ELb0ELb1EEEEEEEEEvNT_6ParamsE,@"STO_CUDA_ENTRY STV_DEFAULT"
_ZN7cutlass13device_kernelIN5flash11enable_sm90INS1_16FlashAttnFwdSm90INS1_25CollectiveMainloopFwdSm90ILi2EN4cute5tupleIJNS5_1CILi1EEES8_S8_EEENS6_IJNS7_ILi128EEENS7_ILi112EEENS7_ILi192EEEEEELi192ENS_10bfloat16_tEfNS_4arch4Sm90ELb1ELb0ELb1ELb0ELb0ELb0ELb0ELb1ELb1ELb0ELb0ELb0EEENS1_21CollectiveEpilogueFwdINS6_IJSA_SC_SB_EEES9_SE_SG_Li256ELb0ELb0ELb0ELb0EEENS1_30DynamicPersistentTileSchedulerILi256ELi32ELb0ELb0ELb1EEEEEEEEEvNT_6ParamsE:
[----:B------:R-:W-:Y:S01]  /*0000*/  LDC R1, c[0x0][0x37c] ;  /* 0x0000df00ff017b82 */ /* 0x000fe20000000800 */
[----:B------:R-:W-:Y:S05]  /*0010*/  EXIT ;  /* 0x000000000000794d */ /* 0x000fea0003800000 */
.L_x_7:
        /* <DEDUP_REMOVED lines=14> */
.L_x_17:


//--------------------- .text._ZN7cutlass13device_kernelIN5flash11enable_sm90INS1_16FlashAttnFwdSm90INS1_25CollectiveMainloopFwdSm90ILi2EN4cute5tupleIJNS5_1CILi1EEES8_S8_EEENS6_IJNS7_ILi128EEENS7_ILi112EEENS7_ILi192EEEEEELi192ENS_10bfloat16_tEfNS_4arch4Sm90ELb1ELb0ELb1ELb1ELb0ELb0ELb0ELb1ELb1ELb0ELb0ELb0EEENS1_21CollectiveEpilogueFwdINS6_IJSA_SC_SB_EEES9_SE_SG_Li256ELb1ELb0ELb0ELb0EEENS1_36VarlenDynamicPersistentTileSchedulerILi128ELi112ELi256ELi32ELb0ELb0ELb1ELb1ELb1ELb1EEEEEEEEEvNT_6ParamsE --------------------------
	.section	.text._ZN7cutlass13device_kernelIN5flash11enable_sm90INS1_16FlashAttnFwdSm90INS1_25CollectiveMainloopFwdSm90ILi2EN4cute5tupleIJNS5_1CILi1EEES8_S8_EEENS6_IJNS7_ILi128EEENS7_ILi112EEENS7_ILi192EEEEEELi192ENS_10bfloat16_tEfNS_4arch4Sm90ELb1ELb0ELb1ELb1ELb0ELb0ELb0ELb1ELb1ELb0ELb0ELb0EEENS1_21CollectiveEpilogueFwdINS6_IJSA_SC_SB_EEES9_SE_SG_Li256ELb1ELb0ELb0ELb0EEENS1_36VarlenDynamicPersistentTileSchedulerILi128ELi112ELi256ELi32ELb0ELb0ELb1ELb1ELb1ELb1EEEEEEEEEvNT_6ParamsE,"ax",@progbits
	.align	128
.text._ZN7cutlass13device_kernelIN5flash11enable_sm90INS1_16FlashAttnFwdSm90INS1_25CollectiveMainloopFwdSm90ILi2EN4cute5tupleIJNS5_1CILi1EEES8_S8_EEENS6_IJNS7_ILi128EEENS7_ILi112EEENS7_ILi192EEEEEELi192ENS_10bfloat16_tEfNS_4arch4Sm90ELb1ELb0ELb1ELb1ELb0ELb0ELb0ELb1ELb1ELb0ELb0ELb0EEENS1_21CollectiveEpilogueFwdINS6_IJSA_SC_SB_EEES9_SE_SG_Li256ELb1ELb0ELb0ELb0EEENS1_36VarlenDynamicPersistentTileSchedulerILi128ELi112ELi256ELi32ELb0ELb0ELb1ELb1ELb1ELb1EEEEEEEEEvNT_6ParamsE:
        .type           _ZN7cutlass13device_kernelIN5flash11enable_sm90INS1_16FlashAttnFwdSm90INS1_25CollectiveMainloopFwdSm90ILi2EN4cute5tupleIJNS5_1CILi1EEES8_S8_EEENS6_IJNS7_ILi128EEENS7_ILi112EEENS7_ILi192EEEEEELi192ENS_10bfloat16_tEfNS_4arch4Sm90ELb1ELb0ELb1ELb1ELb0ELb0ELb0ELb1ELb1ELb0ELb0ELb0EEENS1_21CollectiveEpilogueFwdINS6_IJSA_SC_SB_EEES9_SE_SG_Li256ELb1ELb0ELb0ELb0EEENS1_36VarlenDynamicPersistentTileSchedulerILi128ELi112ELi256ELi32ELb0ELb0ELb1ELb1ELb1ELb1EEEEEEEEEvNT_6ParamsE,@function
        .size           _ZN7cutlass13device_kernelIN5flash11enable_sm90INS1_16FlashAttnFwdSm90INS1_25CollectiveMainloopFwdSm90ILi2EN4cute5tupleIJNS5_1CILi1EEES8_S8_EEENS6_IJNS7_ILi128EEENS7_ILi112EEENS7_ILi192EEEEEELi192ENS_10bfloat16_tEfNS_4arch4Sm90ELb1ELb0ELb1ELb1ELb0ELb0ELb0ELb1ELb1ELb0ELb0ELb0EEENS1_21CollectiveEpilogueFwdINS6_IJSA_SC_SB_EEES9_SE_SG_Li256ELb1ELb0ELb0ELb0EEENS1_36VarlenDynamicPersistentTileSchedulerILi128ELi112ELi256ELi32ELb0ELb0ELb1ELb1ELb1ELb1EEEEEEEEEvNT_6ParamsE,(.L_x_18 - _ZN7cutlass13device_kernelIN5flash11enable_sm90INS1_16FlashAttnFwdSm90INS1_25CollectiveMainloopFwdSm90ILi2EN4cute5tupleIJNS5_1CILi1EEES8_S8_EEENS6_IJNS7_ILi128EEENS7_ILi112EEENS7_ILi192EEEEEELi192ENS_10bfloat16_tEfNS_4arch4Sm90ELb1ELb0ELb1ELb1ELb0ELb0ELb0ELb1ELb1ELb0ELb0ELb0EEENS1_21CollectiveEpilogueFwdINS6_IJSA_SC_SB_EEES9_SE_SG_Li256ELb1ELb0ELb0ELb0EEENS1_36VarlenDynamicPersistentTileSchedulerILi128ELi112ELi256ELi32ELb0ELb0ELb1ELb1ELb1ELb1EEEEEEEEEvNT_6ParamsE)
        .other          _ZN7cutlass13device_kernelIN5flash11enable_sm90INS1_16FlashAttnFwdSm90INS1_25CollectiveMainloopFwdSm90ILi2EN4cute5tupleIJNS5_1CILi1EEES8_S8_EEENS6_IJNS7_ILi128EEENS7_ILi112EEENS7_ILi192EEEEEELi192ENS_10bfloat16_tEfNS_4arch4Sm90ELb1ELb0ELb1ELb1ELb0ELb0ELb0ELb1ELb1ELb0ELb0ELb0EEENS1_21CollectiveEpilogueFwdINS6_IJSA_SC_SB_EEES9_SE_SG_Li256ELb1ELb0ELb0ELb0EEENS1_36VarlenDynamicPersistentTileSchedulerILi128ELi112ELi256ELi32ELb0ELb0ELb1ELb1ELb1ELb1EEEEEEEEEvNT_6ParamsE,@"STO_CUDA_ENTRY STV_DEFAULT"
_ZN7cutlass13device_kernelIN5flash11enable_sm90INS1_16FlashAttnFwdSm90INS1_25CollectiveMainloopFwdSm90ILi2EN4cute5tupleIJNS5_1CILi1EEES8_S8_EEENS6_IJNS7_ILi128EEENS7_ILi112EEENS7_ILi192EEEEEELi192ENS_10bfloat16_tEfNS_4arch4Sm90ELb1ELb0ELb1ELb1ELb0ELb0ELb0ELb1ELb1ELb0ELb0ELb0EEENS1_21CollectiveEpilogueFwdINS6_IJSA_SC_SB_EEES9_SE_SG_Li256ELb1ELb0ELb0ELb0EEENS1_36VarlenDynamicPersistentTileSchedulerILi128ELi112ELi256ELi32ELb0ELb0ELb1ELb1ELb1ELb1EEEEEEEEEvNT_6ParamsE:
[----:B------:R-:W-:Y:S01]  /*0000*/  LDC R1, c[0x0][0x37c] ;  /* 0x0000df00ff017b82 */ /* 0x000fe20000000800 */
[----:B------:R-:W-:Y:S05]  /*0010*/  EXIT ;  /* 0x000000000000794d */ /* 0x000fea0003800000 */
.L_x_8:
        /* <DEDUP_REMOVED lines=14> */
.L_x_18:


//--------------------- .text._ZN7cutlass13device_kernelIN5flash11enable_sm90INS1_16FlashAttnFwdSm90INS1_25CollectiveMainloopFwdSm90ILi2EN4cute5tupleIJNS5_1CILi1EEES8_S8_EEENS6_IJNS7_ILi128EEENS7_ILi112EEENS7_ILi192EEEEEELi192ENS_10bfloat16_tEfNS_4arch4Sm90ELb1ELb0ELb1ELb1ELb0ELb1ELb0ELb1ELb1ELb0ELb0ELb0EEENS1_21CollectiveEpilogueFwdINS6_IJSA_SC_SB_EEES9_SE_SG_Li256ELb1ELb0ELb0ELb0EEENS1_36VarlenDynamicPersistentTileSchedulerILi128ELi112ELi256ELi32ELb0ELb0ELb1ELb1ELb1ELb1EEEEEEEEEvNT_6ParamsE --------------------------
	.section	.text._ZN7cutlass13device_kernelIN5flash11enable_sm90INS1_16FlashAttnFwdSm90INS1_25CollectiveMainloopFwdSm90ILi2EN4cute5tupleIJNS5_1CILi1EEES8_S8_EEENS6_IJNS7_ILi128EEENS7_ILi112EEENS7_ILi192EEEEEELi192ENS_10bfloat16_tEfNS_4arch4Sm90ELb1ELb0ELb1ELb1ELb0ELb1ELb0ELb1ELb1ELb0ELb0ELb0EEENS1_21CollectiveEpilogueFwdINS6_IJSA_SC_SB_EEES9_SE_SG_Li256ELb1ELb0ELb0ELb0EEENS1_36VarlenDynamicPersistentTileSchedulerILi128ELi112ELi256ELi32ELb0ELb0ELb1ELb1ELb1ELb1EEEEEEEEEvNT_6ParamsE,"ax",@progbits
	.align	128
.text._ZN7cutlass13device_kernelIN5flash11enable_sm90INS1_16FlashAttnFwdSm90INS1_25CollectiveMainloopFwdSm90ILi2EN4cute5tupleIJNS5_1CILi1EEES8_S8_EEENS6_IJNS7_ILi128EEENS7_ILi112EEENS7_ILi192EEEEEELi192ENS_10bfloat16_tEfNS_4arch4Sm90ELb1ELb0ELb1ELb1ELb0ELb1ELb0ELb1ELb1ELb0ELb0ELb0EEENS1_21CollectiveEpilogueFwdINS6_IJSA_SC_SB_EEES9_SE_SG_Li256ELb1ELb0ELb0ELb0EEENS1_36VarlenDynamicPersistentTileSchedulerILi128ELi112ELi256ELi32ELb0ELb0ELb1ELb1ELb1ELb1EEEEEEEEEvNT_6ParamsE:
        .type           _ZN7cutlass13device_kernelIN5flash11enable_sm90INS1_16FlashAttnFwdSm90INS1_25CollectiveMainloopFwdSm90ILi2EN4cute5tupleIJNS5_1CILi1EEES8_S8_EEENS6_IJNS7_ILi128EEENS7_ILi112EEENS7_ILi192EEEEEELi192ENS_10bfloat16_tEfNS_4arch4Sm90ELb1ELb0ELb1ELb1ELb0ELb1ELb0ELb1ELb1ELb0ELb0ELb0EEENS1_21CollectiveEpilogueFwdINS6_IJSA_SC_SB_EEES9_SE_SG_Li256ELb1ELb0ELb0ELb0EEENS1_36VarlenDynamicPersistentTileSchedulerILi128ELi112ELi256ELi32ELb0ELb0ELb1ELb1ELb1ELb1EEEEEEEEEvNT_6ParamsE,@function
        .size           _ZN7cutlass13device_kernelIN5flash11enable_sm90INS1_16FlashAttnFwdSm90INS1_25CollectiveMainloopFwdSm90ILi2EN4cute5tupleIJNS5_1CILi1EEES8_S8_EEENS6_IJNS7_ILi128EEENS7_ILi112EEENS7_ILi192EEEEEELi192ENS_10bfloat16_tEfNS_4arch4Sm90ELb1ELb0ELb1ELb1ELb0ELb1ELb0ELb1ELb1ELb0ELb0ELb0EEENS1_21CollectiveEpilogueFwdINS6_IJSA_SC_SB_EEES9_SE_SG_Li256ELb1ELb0ELb0ELb0EEENS1_36VarlenDynamicPersistentTileSchedulerILi128ELi112ELi256ELi32ELb0ELb0ELb1ELb1ELb1ELb1EEEEEEEEEvNT_6ParamsE,(.L_x_19 - _ZN7cutlass13device_kernelIN5flash11enable_sm90INS1_16FlashAttnFwdSm90INS1_25CollectiveMainloopFwdSm90ILi2EN4cute5tupleIJNS5_1CILi1EEES8_S8_EEENS6_IJNS7_ILi128EEENS7_ILi112EEENS7_ILi192EEEEEELi192ENS_10bfloat16_tEfNS_4arch4Sm90ELb1ELb0ELb1ELb1ELb0ELb1ELb0ELb1ELb1ELb0ELb0ELb0EEENS1_21CollectiveEpilogueFwdINS6_IJSA_SC_SB_EEES9_SE_SG_Li256ELb1ELb0ELb0ELb0EEENS1_36VarlenDynamicPersistentTileSchedulerILi128ELi112ELi256ELi32ELb0ELb0ELb1ELb1ELb1ELb1EEEEEEEEEvNT_6ParamsE)
        .other          _ZN7cutlass13device_kernelIN5flash11enable_sm90INS1_16FlashAttnFwdSm90INS1_25CollectiveMainloopFwdSm90ILi2EN4cute5tupleIJNS5_1CILi1EEES8_S8_EEENS6_IJNS7_ILi128EEENS7_ILi112EEENS7_ILi192EEEEEELi192ENS_10bfloat16_tEfNS_4arch4Sm90ELb1ELb0ELb1ELb1ELb0ELb1ELb0ELb1ELb1ELb0ELb0ELb0EEENS1_21CollectiveEpilogueFwdINS6_IJSA_SC_SB_EEES9_SE_SG_Li256ELb1ELb0ELb0ELb0EEENS1_36VarlenDynamicPersistentTileSchedulerILi128ELi112ELi256ELi32ELb0ELb0ELb1ELb1ELb1ELb1EEEEEEEEEvNT_6ParamsE,@"STO_CUDA_ENTRY STV_DEFAULT"
_ZN7cutlass13device_kernelIN5flash11enable_sm90INS1_16FlashAttnFwdSm90INS1_25CollectiveMainloopFwdSm90ILi2EN4cute5tupleIJNS5_1CILi1EEES8_S8_EEENS6_IJNS7_ILi128EEENS7_ILi112EEENS7_ILi192EEEEEELi192ENS_10bfloat16_tEfNS_4arch4Sm90ELb1ELb0ELb1ELb1ELb0ELb1ELb0ELb1ELb1ELb0ELb0ELb0EEENS1_21CollectiveEpilogueFwdINS6_IJSA_SC_SB_EEES9_SE_SG_Li256ELb1ELb0ELb0ELb0EEENS1_36VarlenDynamicPersistentTileSchedulerILi128ELi112ELi256ELi32ELb0ELb0ELb1ELb1ELb1ELb1EEEEEEEEEvNT_6ParamsE:
[----:B------:R-:W-:Y:S01]  /*0000*/  LDC R1, c[0x0][0x37c] ;  /* 0x0000df00ff017b82 */ /* 0x000fe20000000800 */
[----:B------:R-:W-:Y:S05]  /*0010*/  EXIT ;  /* 0x000000000000794d */ /* 0x000fea0003800000 */
.L_x_9:
        /* <DEDUP_REMOVED lines=14> */
.L_x_19:


//--------------------- .nv.shared.reserved.0     --------------------------
	.section	.nv.shared.reserved.0,"aw",@nobits
	.weak		__nv_reservedSMEM_offset_0_alias
	.size		__nv_reservedSMEM_offset_0_alias, 0, 64
	.other		__nv_reservedSMEM_offset_0_alias,@"STO_CUDA_RESERVED_SHARED STV_DEFAULT"
__nv_reservedSMEM_offset_0_alias:
	.zero		0
	.zero		64


//--------------------- .nv.global                --------------------------
	.section	.nv.global,"aw",@nobits
.nv.global:
	.type		_ZN74_INTERNAL_cf142809_38_flash_fwd_hdim192_bf16_softcap_sm90_cu_60c5005d_33204cute1_E,@object
	.size		_ZN74_INTERNAL_cf142809_38_flash_fwd_hdim192_bf16_softcap_sm90_cu_60c5005d_33204cute1_E,(_ZN74_INTERNAL_cf142809_38_flash_fwd_hdim192_bf16_softcap_sm90_cu_60c5005d_33204cuda3std3__45__cpo6cbeginE - _ZN74_INTERNAL_cf142809_38_flash_fwd_hdim192_bf16_softcap_sm90_cu_60c5005d_33204cute1_E)
_ZN74_INTERNAL_cf142809_38_flash_fwd_hdim192_bf16_softcap_sm90_cu_60c5005d_33204cute1_E:
	.zero		1
	.type		_ZN74_INTERNAL_cf142809_38_flash_fwd_hdim192_bf16_softcap_sm90_cu_60c5005d_33204cuda3std3__45__cpo6cbeginE,@object
	.size		_ZN74_INTERNAL_cf142809_38_flash_fwd_hdim192_bf16_softcap_sm90_cu_60c5005d_33204cuda3std3__45__cpo6cbeginE,(_ZN74_INTERNAL_cf142809_38_flash_fwd_hdim192_bf16_softcap_sm90_cu_60c5005d_33204cuda3std3__48in_placeE - _ZN74_INTERNAL_cf142809_38_flash_fwd_hdim192_bf16_softcap_sm90_cu_60c5005d_33204cuda3std3__45__cpo6cbeginE)
_ZN74_INTERNAL_cf142809_38_flash_fwd_hdim192_bf16_softcap_sm90_cu_60c5005d_33204cuda3std3__45__cpo6cbeginE:
	.zero		1
	.type		_ZN74_INTERNAL_cf142809_38_flash_fwd_hdim192_bf16_softcap_sm90_cu_60c5005d_33204cuda3std3__48in_placeE,@object
	.size		_ZN74_INTERNAL_cf142809_38_flash_fwd_hdim192_bf16_softcap_sm90_cu_60c5005d_33204cuda3std3__48in_placeE,(_ZN74_INTERNAL_cf142809_38_flash_fwd_hdim192_bf16_softcap_sm90_cu_60c5005d_33204cuda3std6ranges3__45__cpo9iter_moveE - _ZN74_INTERNAL_cf142809_38_flash_fwd_hdim192_bf16_softcap_sm90_cu_60c5005d_33204cuda3std3__48in_placeE)
_ZN74_INTERNAL_cf142809_38_flash_fwd_hdim192_bf16_softcap_sm90_cu_60c5005d_33204cuda3std3__48in_placeE:
	.zero		1
	.type		_ZN74_INTERNAL_cf142809_38_flash_fwd_hdim192_bf16_softcap_sm90_cu_60c5005d_33204cuda3std6ranges3__45__cpo9iter_moveE,@object
	.size		_ZN74_INTERNAL_cf142809_38_flash_fwd_hdim192_bf16_softcap_sm90_cu_60c5005d_33204cuda3std6ranges3__45__cpo9iter_moveE,(_ZN74_INTERNAL_cf142809_38_flash_fwd_hdim192_bf16_softcap_sm90_cu_60c5005d_33204cuda3std3__45__cpo5beginE - _ZN74_INTERNAL_cf142809_38_flash_fwd_hdim192_bf16_softcap_sm90_cu_60c5005d_33204cuda3std6ranges3__45__cpo9iter_moveE)
_ZN74_INTERNAL_cf142809_38_flash_fwd_hdim192_bf16_softcap_sm90_cu_60c5005d_33204cuda3std6ranges3__45__cpo9iter_moveE:
	.zero		1
	.type		_ZN74_INTERNAL_cf142809_38_flash_fwd_hdim192_bf16_softcap_sm90_cu_60c5005d_33204cuda3std3__45__cpo5beginE,@object
	.size		_ZN74_INTERNAL_cf142809_38_flash_fwd_hdim192_bf16_softcap_sm90_cu_60c5005d_33204cuda3std3__45__cpo5beginE,(_ZN74_INTERNAL_cf142809_38_flash_fwd_hdim192_bf16_softcap_sm90_cu_60c5005d_33204cuda3std3__476_GLOBAL__N__cf142809_38_flash_fwd_hdim192_bf16_softcap_sm90_cu_60c5005d_33206ignoreE - _ZN74_INTERNAL_cf142809_38_flash_fwd_hdim192_bf16_softcap_sm90_cu_60c5005d_33204cuda3std3__45__cpo5beginE)
_ZN74_INTERNAL_cf142809_38_flash_fwd_hdim192_bf16_softcap_sm90_cu_60c5005d_33204cuda3std3__45__cpo5beginE:
	.zero		1
	.type		_ZN74_INTERNAL_cf142809_38_flash_fwd_hdim192_bf16_softcap_sm90_cu_60c5005d_33204cuda3std3__476_GLOBAL__N__cf142809_38_flash_fwd_hdim192_bf16_softcap_sm90_cu_60c5005d_33206ignoreE,@object
	.size		_ZN74_INTERNAL_cf142809_38_flash_fwd_hdim192_bf16_softcap_sm90_cu_60c5005d_33204cuda3std3__476_GLOBAL__N__cf142809_38_flash_fwd_hdim192_bf16_softcap_sm90_cu_60c5005d_33206ignoreE,(_ZN74_INTERNAL_cf142809_38_flash_fwd_hdim192_bf16_softcap_sm90_cu_60c5005d_33204cute7productE - _ZN74_INTERNAL_cf142809_38_flash_fwd_hdim192_bf16_softcap_sm90_cu_60c5005d_33204cuda3std3__476_GLOBAL__N__cf142809_38_flash_fwd_hdim192_bf16_softcap_sm90_cu_60c5005d_33206ignoreE)
_ZN74_INTERNAL_cf142809_38_flash_fwd_hdim192_bf16_softcap_sm90_cu_60c5005d_33204cuda3std3__476_GLOBAL__N__cf142809_38_flash_fwd_hdim192_bf16_softcap_sm90_cu_60c5005d_33206ignoreE:
	.zero		1
	.type		_ZN74_INTERNAL_cf142809_38_flash_fwd_hdim192_bf16_softcap_sm90_cu_60c5005d_33204cute7productE,@object
	.size		_ZN74_INTERNAL_cf142809_38_flash_fwd_hdim192_bf16_softcap_sm90_cu_60c5005d_33204cute7productE,(_ZN74_INTERNAL_cf142809_38_flash_fwd_hdim192_bf16_softcap_sm90_cu_60c5005d_33204cuda3std3__45__cpo3endE - _ZN74_INTERNAL_cf142809_38_flash_fwd_hdim192_bf16_softcap_sm90_cu_60c5005d_33204cute7productE)
_ZN74_INTERNAL_cf142809_38_flash_fwd_hdim192_bf16_softcap_sm90_cu_60c5005d_33204cute7productE:
	.zero		1
	.type		_ZN74_INTERNAL_cf142809_38_flash_fwd_hdim192_bf16_softcap_sm90_cu_60c5005d_33204cuda3std3__45__cpo3endE,@object
	.size		_ZN74_INTERNAL_cf142809_38_flash_fwd_hdim192_bf16_softcap_sm90_cu_60c5005d_33204cuda3std3__45__cpo3endE,(_ZN74_INTERNAL_cf142809_38_flash_fwd_hdim192_bf16_softcap_sm90_cu_60c5005d_33204cuda3std3__419piecewise_constructE - _ZN74_INTERNAL_cf142809_38_flash_fwd_hdim192_bf16_softcap_sm90_cu_60c5005d_33204cuda3std3__45__cpo3endE)
_ZN74_INTERNAL_cf142809_38_flash_fwd_hdim192_bf16_softcap_sm90_cu_60c5005d_33204cuda3std3__45__cpo3endE:
	.zero		1
	.type		_ZN74_INTERNAL_cf142809_38_flash_fwd_hdim192_bf16_softcap_sm90_cu_60c5005d_33204cuda3std3__419piecewise_constructE,@object
	.size		_ZN74_INTERNAL_cf142809_38_flash_fwd_hdim192_bf16_softcap_sm90_cu_60c5005d_33204cuda3std3__419piecewise_constructE,(_ZN74_INTERNAL_cf142809_38_flash_fwd_hdim192_bf16_softcap_sm90_cu_60c5005d_33204cuda3std3__45__cpo4cendE - _ZN74_INTERNAL_cf142809_38_flash_fwd_hdim192_bf16_softcap_sm90_cu_60c5005d_33204cuda3std3__419piecewise_constructE)
_ZN74_INTERNAL_cf142809_38_flash_fwd_hdim192_bf16_softcap_sm90_cu_60c5005d_33204cuda3std3__419piecewise_constructE:
	.zero		1
	.type		_ZN74_INTERNAL_cf142809_38_flash_fwd_hdim192_bf16_softcap_sm90_cu_60c5005d_33204cuda3std3__45__cpo4cendE,@object
	.size		_ZN74_INTERNAL_cf142809_38_flash_fwd_hdim192_bf16_softcap_sm90_cu_60c5005d_33204cuda3std3__45__cpo4cendE,(_ZN74_INTERNAL_cf142809_38_flash_fwd_hdim192_bf16_softcap_sm90_cu_60c5005d_33204cuda3std6ranges3__45__cpo4swapE - _ZN74_INTERNAL_cf142809_38_flash_fwd_hdim192_bf16_softcap_sm90_cu_60c5005d_33204cuda3std3__45__cpo4cendE)
_ZN74_INTERNAL_cf142809_38_flash_fwd_hdim192_bf16_softcap_sm90_cu_60c5005d_33204cuda3std3__45__cpo4cendE:
	.zero		1
	.type		_ZN74_INTERNAL_cf142809_38_flash_fwd_hdim192_bf16_softcap_sm90_cu_60c5005d_33204cuda3std6ranges3__45__cpo4swapE,@object
	.size		_ZN74_INTERNAL_cf142809_38_flash_fwd_hdim192_bf16_softcap_sm90_cu_60c5005d_33204cuda3std6ranges3__45__cpo4swapE,(.L_7 - _ZN74_INTERNAL_cf142809_38_flash_fwd_hdim192_bf16_softcap_sm90_cu_60c5005d_33204cuda3std6ranges3__45__cpo4swapE)
_ZN74_INTERNAL_cf142809_38_flash_fwd_hdim192_bf16_softcap_sm90_cu_60c5005d_33204cuda3std6ranges3__45__cpo4swapE:
	.zero		1
.L_7:


//--------------------- .nv.constant0._ZN7cutlass13device_kernelIN5flash11enable_sm90INS1_16FlashAttnFwdSm90INS1_25CollectiveMainloopFwdSm90ILi2EN4cute5tupleIJNS5_1CILi1EEES8_S8_EEENS6_IJNS7_ILi128EEENS7_ILi112EEENS7_ILi192EEEEEELi192ENS_10bfloat16_tEfNS_4arch4Sm90ELb0ELb0ELb1ELb0ELb0ELb0ELb0ELb1ELb1ELb0ELb0ELb0EEENS1_21CollectiveEpilogueFwdINS6_IJSA_SC_SB_EEES9_SE_SG_Li256ELb0ELb0ELb0ELb0EEENS1_29StaticPersistentTileSchedulerILb0EEEEEEEEEvNT_6ParamsE --------------------------
	.section	.nv.constant0._ZN7cutlass13device_kernelIN5flash11enable_sm90INS1_16FlashAttnFwdSm90INS1_25CollectiveMainloopFwdSm90ILi2EN4cute5tupleIJNS5_1CILi1EEES8_S8_EEENS6_IJNS7_ILi128EEENS7_ILi112EEENS7_ILi192EEEEEELi192ENS_10bfloat16_tEfNS_4arch4Sm90ELb0ELb0ELb1ELb0ELb0ELb0ELb0ELb1ELb1ELb0ELb0ELb0EEENS1_21CollectiveEpilogueFwdINS6_IJSA_SC_SB_EEES9_SE_SG_Li256ELb0ELb0ELb0ELb0EEENS1_29StaticPersistentTileSchedulerILb0EEEEEEEEEvNT_6ParamsE,"a",@progbits
	.sectionflags	@""
	.align	4
.nv.constant0._ZN7cutlass13device_kernelIN5flash11enable_sm90INS1_16FlashAttnFwdSm90INS1_25CollectiveMainloopFwdSm90ILi2EN4cute5tupleIJNS5_1CILi1EEES8_S8_EEENS6_IJNS7_ILi128EEENS7_ILi112EEENS7_ILi192EEEEEELi192ENS_10bfloat16_tEfNS_4arch4Sm90ELb0ELb0ELb1ELb0ELb0ELb0ELb0ELb1ELb1ELb0ELb0ELb0EEENS1_21CollectiveEpilogueFwdINS6_IJSA_SC_SB_EEES9_SE_SG_Li256ELb0ELb0ELb0ELb0EEENS1_29StaticPersistentTileSchedulerILb0EEEEEEEEEvNT_6ParamsE:
	.zero		3840


//--------------------- .nv.constant0._ZN7cutlass13device_kernelIN5flash11enable_sm90INS1_16FlashAttnFwdSm90INS1_25CollectiveMainloopFwdSm90ILi2EN4cute5tupleIJNS5_1CILi2EEENS7_ILi1EEES9_EEENS6_IJNS7_ILi128EEENS7_ILi112EEENS7_ILi192EEEEEELi192ENS_10bfloat16_tEfNS_4arch4Sm90ELb0ELb0ELb1ELb0ELb0ELb0ELb0ELb1ELb1ELb0ELb0ELb0EEENS1_21CollectiveEpilogueFwdINS6_IJSB_SD_SC_EEESA_SF_SH_Li256ELb0ELb0ELb0ELb0EEENS1_29StaticPersistentTileSchedulerILb0EEEEEEEEEvNT_6ParamsE --------------------------
	.section	.nv.constant0._ZN7cutlass13device_kernelIN5flash11enable_sm90INS1_16FlashAttnFwdSm90INS1_25CollectiveMainloopFwdSm90ILi2EN4cute5tupleIJNS5_1CILi2EEENS7_ILi1EEES9_EEENS6_IJNS7_ILi128EEENS7_ILi112EEENS7_ILi192EEEEEELi192ENS_10bfloat16_tEfNS_4arch4Sm90ELb0ELb0ELb1ELb0ELb0ELb0ELb0ELb1ELb1ELb0ELb0ELb0EEENS1_21CollectiveEpilogueFwdINS6_IJSB_SD_SC_EEESA_SF_SH_Li256ELb0ELb0ELb0ELb0EEENS1_29StaticPersistentTileSchedulerILb0EEEEEEEEEvNT_6ParamsE,"a",@progbits
	.sectionflags	@""
	.align	4
.nv.constant0._ZN7cutlass13device_kernelIN5flash11enable_sm90INS1_16FlashAttnFwdSm90INS1_25CollectiveMainloopFwdSm90ILi2EN4cute5tupleIJNS5_1CILi2EEENS7_ILi1EEES9_EEENS6_IJNS7_ILi128EEENS7_ILi112EEENS7_ILi192EEEEEELi192ENS_10bfloat16_tEfNS_4arch4Sm90ELb0ELb0ELb1ELb0ELb0ELb0ELb0ELb1ELb1ELb0ELb0ELb0EEENS1_21CollectiveEpilogueFwdINS6_IJSB_SD_SC_EEESA_SF_SH_Li256ELb0ELb0ELb0ELb0EEENS1_29StaticPersistentTileSchedulerILb0EEEEEEEEEvNT_6ParamsE:
	.zero		3840


//--------------------- .nv.constant0._ZN7cutlass13device_kernelIN5flash11enable_sm90INS1_16FlashAttnFwdSm90INS1_25CollectiveMainloopFwdSm90ILi2EN4cute5tupleIJNS5_1CILi1EEES8_S8_EEENS6_IJNS7_ILi128EEENS7_ILi112EEENS7_ILi192EEEEEELi192ENS_10bfloat16_tEfNS_4arch4Sm90ELb0ELb0ELb1ELb1ELb0ELb0ELb0ELb1ELb1ELb0ELb0ELb0EEENS1_21CollectiveEpilogueFwdINS6_IJSA_SC_SB_EEES9_SE_SG_Li256ELb1ELb0ELb0ELb0EEENS1_36VarlenDynamicPersistentTileSchedulerILi128ELi112ELi256ELi32ELb0ELb0ELb1ELb0ELb1ELb1EEEEEEEEEvNT_6ParamsE --------------------------
	.section	.nv.constant0._ZN7cutlass13device_kernelIN5flash11enable_sm90INS1_16FlashAttnFwdSm90INS1_25CollectiveMainloopFwdSm90ILi2EN4cute5tupleIJNS5_1CILi1EEES8_S8_EEENS6_IJNS7_ILi128EEENS7_ILi112EEENS7_ILi192EEEEEELi192ENS_10bfloat16_tEfNS_4arch4Sm90ELb0ELb0ELb1ELb1ELb0ELb0ELb0ELb1ELb1ELb0ELb0ELb0EEENS1_21CollectiveEpilogueFwdINS6_IJSA_SC_SB_EEES9_SE_SG_Li256ELb1ELb0ELb0ELb0EEENS1_36VarlenDynamicPersistentTileSchedulerILi128ELi112ELi256ELi32ELb0ELb0ELb1ELb0ELb1ELb1EEEEEEEEEvNT_6ParamsE,"a",@progbits
	.sectionflags	@""
	.align	4
.nv.constant0._ZN7cutlass13device_kernelIN5flash11enable_sm90INS1_16FlashAttnFwdSm90INS1_25CollectiveMainloopFwdSm90ILi2EN4cute5tupleIJNS5_1CILi1EEES8_S8_EEENS6_IJNS7_ILi128EEENS7_ILi112EEENS7_ILi192EEEEEELi192ENS_10bfloat16_tEfNS_4arch4Sm90ELb0ELb0ELb1ELb1ELb0ELb0ELb0ELb1ELb1ELb0ELb0ELb0EEENS1_21CollectiveEpilogueFwdINS6_IJSA_SC_SB_EEES9_SE_SG_Li256ELb1ELb0ELb0ELb0EEENS1_36VarlenDynamicPersistentTileSchedulerILi128ELi112ELi256ELi32ELb0ELb0ELb1ELb0ELb1ELb1EEEEEEEEEvNT_6ParamsE:
	.zero		3456


//--------------------- .nv.constant0._ZN7cutlass13device_kernelIN5flash11enable_sm90INS1_16FlashAttnFwdSm90INS1_25CollectiveMainloopFwdSm90ILi2EN4cute5tupleIJNS5_1CILi1EEES8_S8_EEENS6_IJNS7_ILi128EEENS7_ILi112EEENS7_ILi192EEEEEELi192ENS_10bfloat16_tEfNS_4arch4Sm90ELb0ELb0ELb1ELb1ELb0ELb1ELb0ELb1ELb1ELb0ELb0ELb0EEENS1_21CollectiveEpilogueFwdINS6_IJSA_SC_SB_EEES9_SE_SG_Li256ELb1ELb0ELb0ELb0EEENS1_36VarlenDynamicPersistentTileSchedulerILi128ELi112ELi256ELi32ELb0ELb0ELb1ELb0ELb1ELb1EEEEEEEEEvNT_6ParamsE --------------------------
	.section	.nv.constant0._ZN7cutlass13device_kernelIN5flash11enable_sm90INS1_16FlashAttnFwdSm90INS1_25CollectiveMainloopFwdSm90ILi2EN4cute5tupleIJNS5_1CILi1EEES8_S8_EEENS6_IJNS7_ILi128EEENS7_ILi112EEENS7_ILi192EEEEEELi192ENS_10bfloat16_tEfNS_4arch4Sm90ELb0ELb0ELb1ELb1ELb0ELb1ELb0ELb1ELb1ELb0ELb0ELb0EEENS1_21CollectiveEpilogueFwdINS6_IJSA_SC_SB_EEES9_SE_SG_Li256ELb1ELb0ELb0ELb0EEENS1_36VarlenDynamicPersistentTileSchedulerILi128ELi112ELi256ELi32ELb0ELb0ELb1ELb0ELb1ELb1EEEEEEEEEvNT_6ParamsE,"a",@progbits
	.sectionflags	@""
	.align	4
.nv.constant0._ZN7cutlass13device_kernelIN5flash11enable_sm90INS1_16FlashAttnFwdSm90INS1_25CollectiveMainloopFwdSm90ILi2EN4cute5tupleIJNS5_1CILi1EEES8_S8_EEENS6_IJNS7_ILi128EEENS7_ILi112EEENS7_ILi192EEEEEELi192ENS_10bfloat16_tEfNS_4arch4Sm90ELb0ELb0ELb1ELb1ELb0ELb1ELb0ELb1ELb1ELb0ELb0ELb0EEENS1_21CollectiveEpilogueFwdINS6_IJSA_SC_SB_EEES9_SE_SG_Li256ELb1ELb0ELb0ELb0EEENS1_36VarlenDynamicPersistentTileSchedulerILi128ELi112ELi256ELi32ELb0ELb0ELb1ELb0ELb1ELb1EEEEEEEEEvNT_6ParamsE:
	.zero		3456


//--------------------- .nv.constant0._ZN7cutlass13device_kernelIN5flash11enable_sm90INS1_16FlashAttnFwdSm90INS1_25CollectiveMainloopFwdSm90ILi2EN4cute5tupleIJNS5_1CILi1EEES8_S8_EEENS6_IJNS7_ILi128EEENS7_ILi96EEENS7_ILi192EEEEEELi192ENS_10bfloat16_tEfNS_4arch4Sm90ELb0ELb1ELb1ELb0ELb0ELb0ELb0ELb1ELb1ELb0ELb0ELb0EEENS1_21CollectiveEpilogueFwdINS6_IJSA_SC_SB_EEES9_SE_SG_Li256ELb0ELb0ELb0ELb0EEENS1_30DynamicPersistentTileSchedulerILi256ELi32ELb0ELb0ELb1EEEEEEEEEvNT_6ParamsE --------------------------
	.section	.nv.constant0._ZN7cutlass13device_kernelIN5flash11enable_sm90INS1_16FlashAttnFwdSm90INS1_25CollectiveMainloopFwdSm90ILi2EN4cute5tupleIJNS5_1CILi1EEES8_S8_EEENS6_IJNS7_ILi128EEENS7_ILi96EEENS7_ILi192EEEEEELi192ENS_10bfloat16_tEfNS_4arch4Sm90ELb0ELb1ELb1ELb0ELb0ELb0ELb0ELb1ELb1ELb0ELb0ELb0EEENS1_21CollectiveEpilogueFwdINS6_IJSA_SC_SB_EEES9_SE_SG_Li256ELb0ELb0ELb0ELb0EEENS1_30DynamicPersistentTileSchedulerILi256ELi32ELb0ELb0ELb1EEEEEEEEEvNT_6ParamsE,"a",@progbits
	.sectionflags	@""
	.align	4
.nv.constant0._ZN7cutlass13device_kernelIN5flash11enable_sm90INS1_16FlashAttnFwdSm90INS1_25CollectiveMainloopFwdSm90ILi2EN4cute5tupleIJNS5_1CILi1EEES8_S8_EEENS6_IJNS7_ILi128EEENS7_ILi96EEENS7_ILi192EEEEEELi192ENS_10bfloat16_tEfNS_4arch4Sm90ELb0ELb1ELb1ELb0ELb0ELb0ELb0ELb1ELb1ELb0ELb0ELb0EEENS1_21CollectiveEpilogueFwdINS6_IJSA_SC_SB_EEES9_SE_SG_Li256ELb0ELb0ELb0ELb0EEENS1_30DynamicPersistentTileSchedulerILi256ELi32ELb0ELb0ELb1EEEEEEEEEvNT_6ParamsE:
	.zero		3840


//--------------------- .nv.constant0._ZN7cutlass13device_kernelIN5flash11enable_sm90INS1_16FlashAttnFwdSm90INS1_25CollectiveMainloopFwdSm90ILi2EN4cute5tupleIJNS5_1CILi1EEES8_S8_EEENS6_IJNS7_ILi128EEENS7_ILi96EEENS7_ILi192EEEEEELi192ENS_10bfloat16_tEfNS_4arch4Sm90ELb0ELb1ELb1ELb1ELb0ELb0ELb0ELb1ELb1ELb0ELb0ELb0EEENS1_21CollectiveEpilogueFwdINS6_IJSA_SC_SB_EEES9_SE_SG_Li256ELb1ELb0ELb0ELb0EEENS1_36VarlenDynamicPersistentTileSchedulerILi128ELi96ELi256ELi32ELb0ELb0ELb1ELb1ELb0ELb1EEEEEEEEEvNT_6ParamsE --------------------------
	.section	.nv.constant0._ZN7cutlass13device_kernelIN5flash11enable_sm90INS1_16FlashAttnFwdSm90INS1_25CollectiveMainloopFwdSm90ILi2EN4cute5tupleIJNS5_1CILi1EEES8_S8_EEENS6_IJNS7_ILi128EEENS7_ILi96EEENS7_ILi192EEEEEELi192ENS_10bfloat16_tEfNS_4arch4Sm90ELb0ELb1ELb1ELb1ELb0ELb0ELb0ELb1ELb1ELb0ELb0ELb0EEENS1_21CollectiveEpilogueFwdINS6_IJSA_SC_SB_EEES9_SE_SG_Li256ELb1ELb0ELb0ELb0EEENS1_36VarlenDynamicPersistentTileSchedulerILi128ELi96ELi256ELi32ELb0ELb0ELb1ELb1ELb0ELb1EEEEEEEEEvNT_6ParamsE,"a",@progbits
	.sectionflags	@""
	.align	4
.nv.constant0._ZN7cutlass13device_kernelIN5flash11enable_sm90INS1_16FlashAttnFwdSm90INS1_25CollectiveMainloopFwdSm90ILi2EN4cute5tupleIJNS5_1CILi1EEES8_S8_EEENS6_IJNS7_ILi128EEENS7_ILi96EEENS7_ILi192EEEEEELi192ENS_10bfloat16_tEfNS_4arch4Sm90ELb0ELb1ELb1ELb1ELb0ELb0ELb0ELb1ELb1ELb0ELb0ELb0EEENS1_21CollectiveEpilogueFwdINS6_IJSA_SC_SB_EEES9_SE_SG_Li256ELb1ELb0ELb0ELb0EEENS1_36VarlenDynamicPersistentTileSchedulerILi128ELi96ELi256ELi32ELb0ELb0ELb1ELb1ELb0ELb1EEEEEEEEEvNT_6ParamsE:
	.zero		3456


//--------------------- .nv.constant0._ZN7cutlass13device_kernelIN5flash11enable_sm90INS1_16FlashAttnFwdSm90INS1_25CollectiveMainloopFwdSm90ILi2EN4cute5tupleIJNS5_1CILi1EEES8_S8_EEENS6_IJNS7_ILi128EEENS7_ILi96EEENS7_ILi192EEEEEELi192ENS_10bfloat16_tEfNS_4arch4Sm90ELb0ELb1ELb1ELb1ELb0ELb1ELb0ELb1ELb1ELb0ELb0ELb0EEENS1_21CollectiveEpilogueFwdINS6_IJSA_SC_SB_EEES9_SE_SG_Li256ELb1ELb0ELb0ELb0EEENS1_36VarlenDynamicPersistentTileSchedulerILi128ELi96ELi256ELi32ELb0ELb0ELb1ELb1ELb0ELb1EEEEEEEEEvNT_6ParamsE --------------------------
	.section	.nv.constant0._ZN7cutlass13device_kernelIN5flash11enable_sm90INS1_16FlashAttnFwdSm90INS1_25CollectiveMainloopFwdSm90ILi2EN4cute5tupleIJNS5_1CILi1EEES8_S8_EEENS6_IJNS7_ILi128EEENS7_ILi96EEENS7_ILi192EEEEEELi192ENS_10bfloat16_tEfNS_4arch4Sm90ELb0ELb1ELb1ELb1ELb0ELb1ELb0ELb1ELb1ELb0ELb0ELb0EEENS1_21CollectiveEpilogueFwdINS6_IJSA_SC_SB_EEES9_SE_SG_Li256ELb1ELb0ELb0ELb0EEENS1_36VarlenDynamicPersistentTileSchedulerILi128ELi96ELi256ELi32ELb0ELb0ELb1ELb1ELb0ELb1EEEEEEEEEvNT_6ParamsE,"a",@progbits
	.sectionflags	@""
	.align	4
.nv.constant0._ZN7cutlass13device_kernelIN5flash11enable_sm90INS1_16FlashAttnFwdSm90INS1_25CollectiveMainloopFwdSm90ILi2EN4cute5tupleIJNS5_1CILi1EEES8_S8_EEENS6_IJNS7_ILi128EEENS7_ILi96EEENS7_ILi192EEEEEELi192ENS_10bfloat16_tEfNS_4arch4Sm90ELb0ELb1ELb1ELb1ELb0ELb1ELb0ELb1ELb1ELb0ELb0ELb0EEENS1_21CollectiveEpilogueFwdINS6_IJSA_SC_SB_EEES9_SE_SG_Li256ELb1ELb0ELb0ELb0EEENS1_36VarlenDynamicPersistentTileSchedulerILi128ELi96ELi256ELi32ELb0ELb0ELb1ELb1ELb0ELb1EEEEEEEEEvNT_6ParamsE:
	.zero		3456


//--------------------- .nv.constant0._ZN7cutlass13device_kernelIN5flash11enable_sm90INS1_16FlashAttnFwdSm90INS1_25CollectiveMainloopFwdSm90ILi2EN4cute5tupleIJNS5_1CILi1EEES8_S8_EEENS6_IJNS7_ILi128EEENS7_ILi112EEENS7_ILi192EEEEEELi192ENS_10bfloat16_tEfNS_4arch4Sm90ELb1ELb0ELb1ELb0ELb0ELb0ELb0ELb1ELb1ELb0ELb0ELb0EEENS1_21CollectiveEpilogueFwdINS6_IJSA_SC_SB_EEES9_SE_SG_Li256ELb0ELb0ELb0ELb0EEENS1_30DynamicPersistentTileSchedulerILi256ELi32ELb0ELb0ELb1EEEEEEEEEvNT_6ParamsE --------------------------
	.section	.nv.constant0._ZN7cutlass13device_kernelIN5flash11enable_sm90INS1_16FlashAttnFwdSm90INS1_25CollectiveMainloopFwdSm90ILi2EN4cute5tupleIJNS5_1CILi1EEES8_S8_EEENS6_IJNS7_ILi128EEENS7_ILi112EEENS7_ILi192EEEEEELi192ENS_10bfloat16_tEfNS_4arch4Sm90ELb1ELb0ELb1ELb0ELb0ELb0ELb0ELb1ELb1ELb0ELb0ELb0EEENS1_21CollectiveEpilogueFwdINS6_IJSA_SC_SB_EEES9_SE_SG_Li256ELb0ELb0ELb0ELb0EEENS1_30DynamicPersistentTileSchedulerILi256ELi32ELb0ELb0ELb1EEEEEEEEEvNT_6ParamsE,"a",@progbits
	.sectionflags	@""
	.align	4
.nv.constant0._ZN7cutlass13device_kernelIN5flash11enable_sm90INS1_16FlashAttnFwdSm90INS1_25CollectiveMainloopFwdSm90ILi2EN4cute5tupleIJNS5_1CILi1EEES8_S8_EEENS6_IJNS7_ILi128EEENS7_ILi112EEENS7_ILi192EEEEEELi192ENS_10bfloat16_tEfNS_4arch4Sm90ELb1ELb0ELb1ELb0ELb0ELb0ELb0ELb1ELb1ELb0ELb0ELb0EEENS1_21CollectiveEpilogueFwdINS6_IJSA_SC_SB_EEES9_SE_SG_Li256ELb0ELb0ELb0ELb0EEENS1_30DynamicPersistentTileSchedulerILi256ELi32ELb0ELb0ELb1EEEEEEEEEvNT_6ParamsE:
	.zero		3840


//--------------------- .nv.constant0._ZN7cutlass13device_kernelIN5flash11enable_sm90INS1_16FlashAttnFwdSm90INS1_25CollectiveMainloopFwdSm90ILi2EN4cute5tupleIJNS5_1CILi1EEES8_S8_EEENS6_IJNS7_ILi128EEENS7_ILi112EEENS7_ILi192EEEEEELi192ENS_10bfloat16_tEfNS_4arch4Sm90ELb1ELb0ELb1ELb1ELb0ELb0ELb0ELb1ELb1ELb0ELb0ELb0EEENS1_21CollectiveEpilogueFwdINS6_IJSA_SC_SB_EEES9_SE_SG_Li256ELb1ELb0ELb0ELb0EEENS1_36VarlenDynamicPersistentTileSchedulerILi128ELi112ELi256ELi32ELb0ELb0ELb1ELb1ELb1ELb1EEEEEEEEEvNT_6ParamsE --------------------------
	.section	.nv.constant0._ZN7cutlass13device_kernelIN5flash11enable_sm90INS1_16FlashAttnFwdSm90INS1_25CollectiveMainloopFwdSm90ILi2EN4cute5tupleIJNS5_1CILi1EEES8_S8_EEENS6_IJNS7_ILi128EEENS7_ILi112EEENS7_ILi192EEEEEELi192ENS_10bfloat16_tEfNS_4arch4Sm90ELb1ELb0ELb1ELb1ELb0ELb0ELb0ELb1ELb1ELb0ELb0ELb0EEENS1_21CollectiveEpilogueFwdINS6_IJSA_SC_SB_EEES9_SE_SG_Li256ELb1ELb0ELb0ELb0EEENS1_36VarlenDynamicPersistentTileSchedulerILi128ELi112ELi256ELi32ELb0ELb0ELb1ELb1ELb1ELb1EEEEEEEEEvNT_6ParamsE,"a",@progbits
	.sectionflags	@""
	.align	4
.nv.constant0._ZN7cutlass13device_kernelIN5flash11enable_sm90INS1_16FlashAttnFwdSm90INS1_25CollectiveMainloopFwdSm90ILi2EN4cute5tupleIJNS5_1CILi1EEES8_S8_EEENS6_IJNS7_ILi128EEENS7_ILi112EEENS7_ILi192EEEEEELi192ENS_10bfloat16_tEfNS_4arch4Sm90ELb1ELb0ELb1ELb1ELb0ELb0ELb0ELb1ELb1ELb0ELb0ELb0EEENS1_21CollectiveEpilogueFwdINS6_IJSA_SC_SB_EEES9_SE_SG_Li256ELb1ELb0ELb0ELb0EEENS1_36VarlenDynamicPersistentTileSchedulerILi128ELi112ELi256ELi32ELb0ELb0ELb1ELb1ELb1ELb1EEEEEEEEEvNT_6ParamsE:
	.zero		3456


//--------------------- .nv.constant0._ZN7cutlass13device_kernelIN5flash11enable_sm90INS1_16FlashAttnFwdSm90INS1_25CollectiveMainloopFwdSm90ILi2EN4cute5tupleIJNS5_1CILi1EEES8_S8_EEENS6_IJNS7_ILi128EEENS7_ILi112EEENS7_ILi192EEEEEELi192ENS_10bfloat16_tEfNS_4arch4Sm90ELb1ELb0ELb1ELb1ELb0ELb1ELb0ELb1ELb1ELb0ELb0ELb0EEENS1_21CollectiveEpilogueFwdINS6_IJSA_SC_SB_EEES9_SE_SG_Li256ELb1ELb0ELb0ELb0EEENS1_36VarlenDynamicPersistentTileSchedulerILi128ELi112ELi256ELi32ELb0ELb0ELb1ELb1ELb1ELb1EEEEEEEEEvNT_6ParamsE --------------------------
	.section	.nv.constant0._ZN7cutlass13device_kernelIN5flash11enable_sm90INS1_16FlashAttnFwdSm90INS1_25CollectiveMainloopFwdSm90ILi2EN4cute5tupleIJNS5_1CILi1EEES8_S8_EEENS6_IJNS7_ILi128EEENS7_ILi112EEENS7_ILi192EEEEEELi192ENS_10bfloat16_tEfNS_4arch4Sm90ELb1ELb0ELb1ELb1ELb0ELb1ELb0ELb1ELb1ELb0ELb0ELb0EEENS1_21CollectiveEpilogueFwdINS6_IJSA_SC_SB_EEES9_SE_SG_Li256ELb1ELb0ELb0ELb0EEENS1_36VarlenDynamicPersistentTileSchedulerILi128ELi112ELi256ELi32ELb0ELb0ELb1ELb1ELb1ELb1EEEEEEEEEvNT_6ParamsE,"a",@progbits
	.sectionflags	@""
	.align	4
.nv.constant0._ZN7cutlass13device_kernelIN5flash11enable_sm90INS1_16FlashAttnFwdSm90INS1_25CollectiveMainloopFwdSm90ILi2EN4cute5tupleIJNS5_1CILi1EEES8_S8_EEENS6_IJNS7_ILi128EEENS7_ILi112EEENS7_ILi192EEEEEELi192ENS_10bfloat16_tEfNS_4arch4Sm90ELb1ELb0ELb1ELb1ELb0ELb1ELb0ELb1ELb1ELb0ELb0ELb0EEENS1_21CollectiveEpilogueFwdINS6_IJSA_SC_SB_EEES9_SE_SG_Li256ELb1ELb0ELb0ELb0EEENS1_36VarlenDynamicPersistentTileSchedulerILi128ELi112ELi256ELi32ELb0ELb0ELb1ELb1ELb1ELb1EEEEEEEEEvNT_6ParamsE:
	.zero		3456


//--------------------- SYMBOLS --------------------------

	.type		.nv.reservedSmem.offset0,@object
	.size		.nv.reservedSmem.offset0,0x4
